//
// Generated by NVIDIA NVVM Compiler
//
// Compiler Build ID: CL-31442593
// Cuda compilation tools, release 11.7, V11.7.99
// Based on NVVM 7.0.1
//

.version 7.7
.target sm_52
.address_size 64

	// .globl	embedding_kernel

.visible .entry embedding_kernel(
	.param .u32 embedding_kernel_param_0,
	.param .u32 embedding_kernel_param_1,
	.param .u32 embedding_kernel_param_2,
	.param .u64 embedding_kernel_param_3,
	.param .u64 embedding_kernel_param_4,
	.param .u64 embedding_kernel_param_5
)
{
	.reg .pred 	%p<11>;
	.reg .f32 	%f<9>;
	.reg .b32 	%r<33>;
	.reg .b64 	%rd<25>;


	ld.param.u32 	%r17, [embedding_kernel_param_0];
	ld.param.u32 	%r15, [embedding_kernel_param_1];
	ld.param.u32 	%r16, [embedding_kernel_param_2];
	ld.param.u64 	%rd11, [embedding_kernel_param_3];
	ld.param.u64 	%rd12, [embedding_kernel_param_4];
	ld.param.u64 	%rd13, [embedding_kernel_param_5];
	cvta.to.global.u64 	%rd1, %rd13;
	cvta.to.global.u64 	%rd2, %rd12;
	mov.u32 	%r18, %nctaid.x;
	mov.u32 	%r19, %ctaid.y;
	mov.u32 	%r20, %ctaid.x;
	mad.lo.s32 	%r21, %r19, %r18, %r20;
	mov.u32 	%r22, %ntid.x;
	mov.u32 	%r23, %tid.x;
	mad.lo.s32 	%r1, %r21, %r22, %r23;
	setp.ge.s32 	%p1, %r1, %r17;
	@%p1 bra 	$L__BB0_13;

	cvta.to.global.u64 	%rd14, %rd11;
	mul.wide.s32 	%rd15, %r1, 4;
	add.s64 	%rd16, %rd14, %rd15;
	ld.global.f32 	%f1, [%rd16];
	cvt.rzi.s32.f32 	%r2, %f1;
	setp.lt.s32 	%p2, %r15, 1;
	@%p2 bra 	$L__BB0_13;

	setp.lt.s32 	%p3, %r16, 1;
	mul.lo.s32 	%r3, %r2, %r16;
	mul.lo.s32 	%r4, %r1, %r16;
	@%p3 bra 	$L__BB0_13;

	add.s32 	%r5, %r16, -1;
	and.b32  	%r6, %r16, 3;
	sub.s32 	%r7, %r16, %r6;
	mul.wide.s32 	%rd17, %r3, 4;
	add.s64 	%rd18, %rd2, %rd17;
	add.s64 	%rd3, %rd18, 8;
	mul.wide.s32 	%rd19, %r4, 4;
	add.s64 	%rd20, %rd1, %rd19;
	add.s64 	%rd4, %rd20, 8;
	mov.u32 	%r29, 0;
	setp.lt.u32 	%p5, %r5, 3;
	setp.eq.s32 	%p7, %r6, 0;
	setp.eq.s32 	%p8, %r6, 1;
	setp.eq.s32 	%p9, %r6, 2;

$L__BB0_4:
	setp.ne.s32 	%p4, %r2, %r29;
	@%p4 bra 	$L__BB0_12;

	mov.u32 	%r32, 0;
	@%p5 bra 	$L__BB0_8;

	mov.u64 	%rd23, %rd4;
	mov.u64 	%rd24, %rd3;
	mov.u32 	%r31, %r7;

$L__BB0_7:
	ld.global.f32 	%f2, [%rd24+-8];
	st.global.f32 	[%rd23+-8], %f2;
	ld.global.f32 	%f3, [%rd24+-4];
	st.global.f32 	[%rd23+-4], %f3;
	ld.global.f32 	%f4, [%rd24];
	st.global.f32 	[%rd23], %f4;
	ld.global.f32 	%f5, [%rd24+4];
	st.global.f32 	[%rd23+4], %f5;
	add.s32 	%r32, %r32, 4;
	add.s64 	%rd24, %rd24, 16;
	add.s64 	%rd23, %rd23, 16;
	add.s32 	%r31, %r31, -4;
	setp.ne.s32 	%p6, %r31, 0;
	@%p6 bra 	$L__BB0_7;

$L__BB0_8:
	@%p7 bra 	$L__BB0_12;

	add.s32 	%r27, %r32, %r3;
	mul.wide.s32 	%rd21, %r27, 4;
	add.s64 	%rd9, %rd2, %rd21;
	ld.global.f32 	%f6, [%rd9];
	add.s32 	%r28, %r32, %r4;
	mul.wide.s32 	%rd22, %r28, 4;
	add.s64 	%rd10, %rd1, %rd22;
	st.global.f32 	[%rd10], %f6;
	@%p8 bra 	$L__BB0_12;

	ld.global.f32 	%f7, [%rd9+4];
	st.global.f32 	[%rd10+4], %f7;
	@%p9 bra 	$L__BB0_12;

	ld.global.f32 	%f8, [%rd9+8];
	st.global.f32 	[%rd10+8], %f8;

$L__BB0_12:
	add.s32 	%r29, %r29, 1;
	setp.lt.s32 	%p10, %r29, %r15;
	@%p10 bra 	$L__BB0_4;

$L__BB0_13:
	ret;

}
	// .globl	EmbeddingFW
.visible .entry EmbeddingFW(
	.param .u64 EmbeddingFW_param_0,
	.param .u64 EmbeddingFW_param_1,
	.param .u64 EmbeddingFW_param_2,
	.param .u32 EmbeddingFW_param_3,
	.param .u32 EmbeddingFW_param_4,
	.param .u32 EmbeddingFW_param_5
)
{
	.reg .pred 	%p<5>;
	.reg .f32 	%f<3>;
	.reg .b32 	%r<20>;
	.reg .b64 	%rd<18>;


	ld.param.u64 	%rd6, [EmbeddingFW_param_0];
	ld.param.u64 	%rd7, [EmbeddingFW_param_1];
	ld.param.u64 	%rd8, [EmbeddingFW_param_2];
	ld.param.u32 	%r10, [EmbeddingFW_param_4];
	ld.param.u32 	%r11, [EmbeddingFW_param_5];
	mov.u32 	%r1, %tid.x;
	mov.u32 	%r2, %nctaid.x;
	mov.u32 	%r12, %tid.y;
	mov.u32 	%r13, %ctaid.x;
	mad.lo.s32 	%r18, %r12, %r2, %r13;
	setp.ge.s32 	%p1, %r18, %r10;
	@%p1 bra 	$L__BB1_6;

	mov.u32 	%r14, %ntid.y;
	mul.lo.s32 	%r4, %r14, %r2;
	mov.u32 	%r5, %ntid.x;
	cvta.to.global.u64 	%rd1, %rd8;
	cvta.to.global.u64 	%rd2, %rd7;
	cvta.to.global.u64 	%rd3, %rd6;
	setp.ge.s32 	%p2, %r1, %r11;

$L__BB1_2:
	@%p2 bra 	$L__BB1_5;

	mul.wide.s32 	%rd9, %r18, 4;
	add.s64 	%rd10, %rd1, %rd9;
	ld.global.f32 	%f1, [%rd10];
	cvt.rzi.s32.f32 	%r15, %f1;
	mul.lo.s32 	%r16, %r15, %r11;
	cvt.s64.s32 	%rd4, %r16;
	mul.lo.s32 	%r17, %r18, %r11;
	cvt.s64.s32 	%rd5, %r17;
	mov.u32 	%r19, %r1;

$L__BB1_4:
	cvt.s64.s32 	%rd11, %r19;
	add.s64 	%rd12, %rd11, %rd4;
	shl.b64 	%rd13, %rd12, 2;
	add.s64 	%rd14, %rd2, %rd13;
	ld.global.f32 	%f2, [%rd14];
	add.s64 	%rd15, %rd11, %rd5;
	shl.b64 	%rd16, %rd15, 2;
	add.s64 	%rd17, %rd3, %rd16;
	st.global.f32 	[%rd17], %f2;
	add.s32 	%r19, %r19, %r5;
	setp.lt.s32 	%p3, %r19, %r11;
	@%p3 bra 	$L__BB1_4;

$L__BB1_5:
	add.s32 	%r18, %r18, %r4;
	setp.lt.s32 	%p4, %r18, %r10;
	@%p4 bra 	$L__BB1_2;

$L__BB1_6:
	ret;

}
	// .globl	EmbeddingGrad
.visible .entry EmbeddingGrad(
	.param .u64 EmbeddingGrad_param_0,
	.param .u64 EmbeddingGrad_param_1,
	.param .u64 EmbeddingGrad_param_2,
	.param .u32 EmbeddingGrad_param_3,
	.param .u32 EmbeddingGrad_param_4,
	.param .u32 EmbeddingGrad_param_5
)
{
	.reg .pred 	%p<5>;
	.reg .f32 	%f<4>;
	.reg .b32 	%r<20>;
	.reg .b64 	%rd<18>;


	ld.param.u64 	%rd6, [EmbeddingGrad_param_0];
	ld.param.u64 	%rd7, [EmbeddingGrad_param_1];
	ld.param.u64 	%rd8, [EmbeddingGrad_param_2];
	ld.param.u32 	%r10, [EmbeddingGrad_param_4];
	ld.param.u32 	%r11, [EmbeddingGrad_param_5];
	mov.u32 	%r1, %tid.x;
	mov.u32 	%r2, %nctaid.x;
	mov.u32 	%r12, %tid.y;
	mov.u32 	%r13, %ctaid.x;
	mad.lo.s32 	%r18, %r12, %r2, %r13;
	setp.ge.s32 	%p1, %r18, %r10;
	@%p1 bra 	$L__BB2_6;

	mov.u32 	%r4, %ntid.x;
	mov.u32 	%r14, %ntid.y;
	mul.lo.s32 	%r5, %r14, %r2;
	cvta.to.global.u64 	%rd1, %rd8;
	cvta.to.global.u64 	%rd2, %rd7;
	cvta.to.global.u64 	%rd3, %rd6;
	setp.ge.s32 	%p2, %r1, %r11;

$L__BB2_2:
	@%p2 bra 	$L__BB2_5;

	mul.wide.s32 	%rd9, %r18, 4;
	add.s64 	%rd10, %rd1, %rd9;
	ld.global.f32 	%f1, [%rd10];
	cvt.rzi.s32.f32 	%r15, %f1;
	mul.lo.s32 	%r16, %r15, %r11;
	cvt.s64.s32 	%rd4, %r16;
	mul.lo.s32 	%r17, %r18, %r11;
	cvt.s64.s32 	%rd5, %r17;
	mov.u32 	%r19, %r1;

$L__BB2_4:
	cvt.s64.s32 	%rd11, %r19;
	add.s64 	%rd12, %rd11, %rd4;
	shl.b64 	%rd13, %rd12, 2;
	add.s64 	%rd14, %rd3, %rd13;
	add.s64 	%rd15, %rd11, %rd5;
	shl.b64 	%rd16, %rd15, 2;
	add.s64 	%rd17, %rd2, %rd16;
	ld.global.f32 	%f2, [%rd17];
	atom.global.add.f32 	%f3, [%rd14], %f2;
	add.s32 	%r19, %r19, %r4;
	setp.lt.s32 	%p3, %r19, %r11;
	@%p3 bra 	$L__BB2_4;

$L__BB2_5:
	add.s32 	%r18, %r18, %r5;
	setp.lt.s32 	%p4, %r18, %r10;
	@%p4 bra 	$L__BB2_2;

$L__BB2_6:
	ret;

}
	// .globl	embedding_backward_kernel
.visible .entry embedding_backward_kernel(
	.param .u64 embedding_backward_kernel_param_0,
	.param .u64 embedding_backward_kernel_param_1,
	.param .u64 embedding_backward_kernel_param_2,
	.param .u64 embedding_backward_kernel_param_3,
	.param .u64 embedding_backward_kernel_param_4,
	.param .u64 embedding_backward_kernel_param_5,
	.param .u64 embedding_backward_kernel_param_6,
	.param .u32 embedding_backward_kernel_param_7
)
{
	.reg .pred 	%p<26>;
	.reg .f32 	%f<106>;
	.reg .b32 	%r<31>;
	.reg .b64 	%rd<41>;


	ld.param.u64 	%rd21, [embedding_backward_kernel_param_0];
	ld.param.u64 	%rd22, [embedding_backward_kernel_param_1];
	ld.param.u64 	%rd23, [embedding_backward_kernel_param_2];
	ld.param.u64 	%rd24, [embedding_backward_kernel_param_3];
	ld.param.u64 	%rd18, [embedding_backward_kernel_param_4];
	ld.param.u64 	%rd19, [embedding_backward_kernel_param_5];
	ld.param.u64 	%rd20, [embedding_backward_kernel_param_6];
	ld.param.u32 	%r7, [embedding_backward_kernel_param_7];
	cvta.to.global.u64 	%rd1, %rd23;
	cvta.to.global.u64 	%rd2, %rd24;
	cvta.to.global.u64 	%rd3, %rd22;
	cvta.to.global.u64 	%rd4, %rd21;
	mov.u32 	%r8, %ctaid.x;
	shl.b32 	%r9, %r8, 2;
	mov.u32 	%r10, %tid.y;
	add.s32 	%r29, %r9, %r10;
	cvt.s64.s32 	%rd5, %r29;
	setp.ge.s64 	%p1, %rd5, %rd19;
	@%p1 bra 	$L__BB3_43;

	setp.eq.s32 	%p2, %r29, 0;
	shl.b64 	%rd25, %rd5, 2;
	add.s64 	%rd6, %rd4, %rd25;
	ld.global.f32 	%f72, [%rd6];
	@%p2 bra 	$L__BB3_3;

	ld.global.f32 	%f63, [%rd6+-4];
	setp.eq.f32 	%p3, %f72, %f63;
	@%p3 bra 	$L__BB3_43;

$L__BB3_3:
	cvt.rn.f32.s32 	%f64, %r7;
	setp.eq.f32 	%p4, %f72, %f64;
	@%p4 bra 	$L__BB3_43;

	mov.u32 	%r11, %tid.x;
	mov.u32 	%r12, %ntid.x;
	shl.b32 	%r13, %r12, 2;
	mov.u32 	%r14, %ctaid.y;
	mad.lo.s32 	%r15, %r13, %r14, %r11;
	cvt.u32.u64 	%r2, %rd20;
	cvt.s64.s32 	%rd7, %r15;
	add.s32 	%r16, %r15, 32;
	cvt.s64.s32 	%rd8, %r16;
	add.s32 	%r17, %r15, 64;
	cvt.s64.s32 	%rd9, %r17;
	add.s32 	%r18, %r15, 96;
	cvt.s64.s32 	%rd10, %r18;
	setp.eq.s64 	%p5, %rd18, 0;
	@%p5 bra 	$L__BB3_24;

	cvta.to.global.u64 	%rd11, %rd18;
	cvt.u32.u64 	%r21, %rd7;
	setp.ge.s64 	%p6, %rd7, %rd20;
	setp.ge.s64 	%p7, %rd8, %rd20;
	setp.ge.s64 	%p8, %rd9, %rd20;
	setp.ge.s64 	%p9, %rd10, %rd20;

$L__BB3_6:
	cvt.s64.s32 	%rd12, %r29;
	cvt.rzi.s32.f32 	%r19, %f72;
	mul.wide.s32 	%rd26, %r29, 4;
	add.s64 	%rd27, %rd3, %rd26;
	ld.global.f32 	%f66, [%rd27];
	cvt.rzi.s32.f32 	%r20, %f66;
	add.s64 	%rd28, %rd11, %rd26;
	ld.global.f32 	%f11, [%rd28];
	mad.lo.s32 	%r22, %r20, %r2, %r21;
	mul.wide.s32 	%rd29, %r22, 4;
	add.s64 	%rd13, %rd1, %rd29;
	mad.lo.s32 	%r23, %r19, %r2, %r21;
	mul.wide.s32 	%rd30, %r23, 4;
	add.s64 	%rd14, %rd2, %rd30;
	@%p6 bra 	$L__BB3_8;

	ld.global.f32 	%f81, [%rd13];
	ld.global.f32 	%f82, [%rd14];

$L__BB3_8:
	@%p7 bra 	$L__BB3_10;

	ld.global.f32 	%f83, [%rd13+128];
	ld.global.f32 	%f84, [%rd14+128];

$L__BB3_10:
	@%p8 bra 	$L__BB3_12;

	ld.global.f32 	%f85, [%rd13+256];
	ld.global.f32 	%f86, [%rd14+256];

$L__BB3_12:
	@%p9 bra 	$L__BB3_14;

	ld.global.f32 	%f87, [%rd13+384];
	ld.global.f32 	%f88, [%rd14+384];

$L__BB3_14:
	rcp.rn.f32 	%f67, %f11;
	fma.rn.f32 	%f82, %f81, %f67, %f82;
	fma.rn.f32 	%f84, %f83, %f67, %f84;
	fma.rn.f32 	%f86, %f85, %f67, %f86;
	fma.rn.f32 	%f88, %f87, %f67, %f88;
	@%p6 bra 	$L__BB3_16;

	st.global.f32 	[%rd14], %f82;

$L__BB3_16:
	@%p7 bra 	$L__BB3_18;

	st.global.f32 	[%rd14+128], %f84;

$L__BB3_18:
	@%p8 bra 	$L__BB3_20;

	st.global.f32 	[%rd14+256], %f86;

$L__BB3_20:
	@%p9 bra 	$L__BB3_22;

	st.global.f32 	[%rd14+384], %f88;

$L__BB3_22:
	add.s32 	%r29, %r29, 1;
	cvt.s64.s32 	%rd31, %r29;
	setp.ge.s64 	%p14, %rd31, %rd19;
	@%p14 bra 	$L__BB3_43;

	shl.b64 	%rd32, %rd12, 2;
	add.s64 	%rd33, %rd4, %rd32;
	ld.global.f32 	%f68, [%rd33];
	ld.global.f32 	%f72, [%rd33+4];
	setp.eq.f32 	%p15, %f72, %f68;
	@%p15 bra 	$L__BB3_6;
	bra.uni 	$L__BB3_43;

$L__BB3_24:
	cvt.u32.u64 	%r26, %rd7;
	setp.ge.s64 	%p16, %rd7, %rd20;
	setp.ge.s64 	%p17, %rd8, %rd20;
	setp.ge.s64 	%p18, %rd9, %rd20;
	setp.ge.s64 	%p19, %rd10, %rd20;

$L__BB3_25:
	cvt.s64.s32 	%rd15, %r29;
	cvt.rzi.s32.f32 	%r24, %f72;
	mul.wide.s32 	%rd34, %r29, 4;
	add.s64 	%rd35, %rd3, %rd34;
	ld.global.f32 	%f70, [%rd35];
	cvt.rzi.s32.f32 	%r25, %f70;
	mad.lo.s32 	%r27, %r25, %r2, %r26;
	mul.wide.s32 	%rd36, %r27, 4;
	add.s64 	%rd16, %rd1, %rd36;
	mad.lo.s32 	%r28, %r24, %r2, %r26;
	mul.wide.s32 	%rd37, %r28, 4;
	add.s64 	%rd17, %rd2, %rd37;
	@%p16 bra 	$L__BB3_27;

	ld.global.f32 	%f98, [%rd16];
	ld.global.f32 	%f99, [%rd17];

$L__BB3_27:
	@%p17 bra 	$L__BB3_29;

	ld.global.f32 	%f100, [%rd16+128];
	ld.global.f32 	%f101, [%rd17+128];

$L__BB3_29:
	@%p18 bra 	$L__BB3_31;

	ld.global.f32 	%f102, [%rd16+256];
	ld.global.f32 	%f103, [%rd17+256];

$L__BB3_31:
	@%p19 bra 	$L__BB3_33;

	ld.global.f32 	%f104, [%rd16+384];
	ld.global.f32 	%f105, [%rd17+384];

$L__BB3_33:
	add.f32 	%f99, %f99, %f98;
	add.f32 	%f101, %f101, %f100;
	add.f32 	%f103, %f103, %f102;
	add.f32 	%f105, %f105, %f104;
	@%p16 bra 	$L__BB3_35;

	st.global.f32 	[%rd17], %f99;

$L__BB3_35:
	@%p17 bra 	$L__BB3_37;

	st.global.f32 	[%rd17+128], %f101;

$L__BB3_37:
	@%p18 bra 	$L__BB3_39;

	st.global.f32 	[%rd17+256], %f103;

$L__BB3_39:
	@%p19 bra 	$L__BB3_41;

	st.global.f32 	[%rd17+384], %f105;

$L__BB3_41:
	add.s32 	%r29, %r29, 1;
	cvt.s64.s32 	%rd38, %r29;
	setp.ge.s64 	%p24, %rd38, %rd19;
	@%p24 bra 	$L__BB3_43;

	shl.b64 	%rd39, %rd15, 2;
	add.s64 	%rd40, %rd4, %rd39;
	ld.global.f32 	%f71, [%rd40];
	ld.global.f32 	%f72, [%rd40+4];
	setp.eq.f32 	%p25, %f72, %f71;
	@%p25 bra 	$L__BB3_25;

$L__BB3_43:
	ret;

}



// ===== COMPILED SASS (sm_100) =====

	.target	sm_100

	.elftype	@"ET_EXEC"


//--------------------- .note.nv.tkinfo           --------------------------
	.section	.note.nv.tkinfo,"",@"SHT_NOTE"
	.sectionflags	@"SHF_NOTE_NV_TKINFO"
	.tkinfo
        /*0018*/ 	.word	0x00000002
        /*0030*/ 	.string	""
        /*0030*/ 	.string	"ptxas"
        /*0030*/ 	.string	"Cuda compilation tools, release 13.0, V13.0.88"
        /*0030*/ 	.string	"Build cuda_13.0.r13.0/compiler.36424714_0"
        /*0030*/ 	.string	"-arch sm_100 "



//--------------------- .note.nv.cuinfo           --------------------------
	.section	.note.nv.cuinfo,"",@"SHT_NOTE"
	.sectionflags	@"SHF_NOTE_NV_CUINFO"
        /*0018*/ 	.short	0x0002
        /*001a*/ 	.short	0x0034
        /*001c*/ 	.short	0x0082
	.zero		2


//--------------------- .nv.info                  --------------------------
	.section	.nv.info,"",@"SHT_CUDA_INFO"
	.align	4


	//----- nvinfo : EIATTR_REGCOUNT
	.align		4
        /*0000*/ 	.byte	0x04, 0x2f
        /*0002*/ 	.short	(.L_1 - .L_0)
	.align		4
.L_0:
        /*0004*/ 	.word	index@(embedding_kernel)
        /*0008*/ 	.word	0x0000001c


	//----- nvinfo : EIATTR_FRAME_SIZE
	.align		4
.L_1:
        /*000c*/ 	.byte	0x04, 0x11
        /*000e*/ 	.short	(.L_3 - .L_2)
	.align		4
.L_2:
        /*0010*/ 	.word	index@(embedding_kernel)
        /*0014*/ 	.word	0x00000000


	//----- nvinfo : EIATTR_REGCOUNT
	.align		4
.L_3:
        /*0018*/ 	.byte	0x04, 0x2f
        /*001a*/ 	.short	(.L_5 - .L_4)
	.align		4
.L_4:
        /*001c*/ 	.word	index@(EmbeddingFW)
        /*0020*/ 	.word	0x00000014


	//----- nvinfo : EIATTR_FRAME_SIZE
	.align		4
.L_5:
        /*0024*/ 	.byte	0x04, 0x11
        /*0026*/ 	.short	(.L_7 - .L_6)
	.align		4
.L_6:
        /*0028*/ 	.word	index@(EmbeddingFW)
        /*002c*/ 	.word	0x00000000


	//----- nvinfo : EIATTR_REGCOUNT
	.align		4
.L_7:
        /*0030*/ 	.byte	0x04, 0x2f
        /*0032*/ 	.short	(.L_9 - .L_8)
	.align		4
.L_8:
        /*0034*/ 	.word	index@(EmbeddingGrad)
        /*0038*/ 	.word	0x00000014


	//----- nvinfo : EIATTR_FRAME_SIZE
	.align		4
.L_9:
        /*003c*/ 	.byte	0x04, 0x11
        /*003e*/ 	.short	(.L_11 - .L_10)
	.align		4
.L_10:
        /*0040*/ 	.word	index@(EmbeddingGrad)
        /*0044*/ 	.word	0x00000000


	//----- nvinfo : EIATTR_REGCOUNT
	.align		4
.L_11:
        /*0048*/ 	.byte	0x04, 0x2f
        /*004a*/ 	.short	(.L_13 - .L_12)
	.align		4
.L_12:
        /*004c*/ 	.word	index@(embedding_backward_kernel)
        /*0050*/ 	.word	0x00000020


	//----- nvinfo : EIATTR_FRAME_SIZE
	.align		4
.L_13:
        /*0054*/ 	.byte	0x04, 0x11
        /*0056*/ 	.short	(.L_15 - .L_14)
	.align		4
.L_14:
        /*0058*/ 	.word	index@($__internal_0_$__cuda_sm20_rcp_rn_f32_slowpath)
        /*005c*/ 	.word	0x00000000


	//----- nvinfo : EIATTR_FRAME_SIZE
	.align		4
.L_15:
        /*0060*/ 	.byte	0x04, 0x11
        /*0062*/ 	.short	(.L_17 - .L_16)
	.align		4
.L_16:
        /*0064*/ 	.word	index@(embedding_backward_kernel)
        /*0068*/ 	.word	0x00000000


	//----- nvinfo : EIATTR_MIN_STACK_SIZE
	.align		4
.L_17:
        /*006c*/ 	.byte	0x04, 0x12
        /*006e*/ 	.short	(.L_19 - .L_18)
	.align		4
.L_18:
        /*0070*/ 	.word	index@(embedding_backward_kernel)
        /*0074*/ 	.word	0x00000000


	//----- nvinfo : EIATTR_MIN_STACK_SIZE
	.align		4
.L_19:
        /*0078*/ 	.byte	0x04, 0x12
        /*007a*/ 	.short	(.L_21 - .L_20)
	.align		4
.L_20:
        /*007c*/ 	.word	index@(EmbeddingGrad)
        /*0080*/ 	.word	0x00000000


	//----- nvinfo : EIATTR_MIN_STACK_SIZE
	.align		4
.L_21:
        /*0084*/ 	.byte	0x04, 0x12
        /*0086*/ 	.short	(.L_23 - .L_22)
	.align		4
.L_22:
        /*0088*/ 	.word	index@(EmbeddingFW)
        /*008c*/ 	.word	0x00000000


	//----- nvinfo : EIATTR_MIN_STACK_SIZE
	.align		4
.L_23:
        /*0090*/ 	.byte	0x04, 0x12
        /*0092*/ 	.short	(.L_25 - .L_24)
	.align		4
.L_24:
        /*0094*/ 	.word	index@(embedding_kernel)
        /*0098*/ 	.word	0x00000000
.L_25:


//--------------------- .nv.compat                --------------------------
	.section	.nv.compat,"",@"SHT_CUDA_COMPAT_INFO"
	.align	4
        /*0000*/ 	.byte	0x02, 0x09, 0x00, 0x00, 0x02, 0x02, 0x01, 0x00, 0x02, 0x05, 0x05, 0x00, 0x03, 0x07, 0x01, 0x01
        /*0010*/ 	.byte	0x02, 0x03, 0x00, 0x00, 0x02, 0x06, 0x01, 0x00, 0x04, 0x0b, 0x08, 0x00, 0x09, 0x00, 0x00, 0x00
        /*0020*/ 	.byte	0x00, 0x00, 0x00, 0x00


//--------------------- .nv.info.embedding_backward_kernel --------------------------
	.section	.nv.info.embedding_backward_kernel,"",@"SHT_CUDA_INFO"
	.sectionflags	@""
	.align	4


	//----- nvinfo : EIATTR_CUDA_API_VERSION
	.align		4
        /*0000*/ 	.byte	0x04, 0x37
        /*0002*/ 	.short	(.L_27 - .L_26)
.L_26:
        /*0004*/ 	.word	0x00000082


	//----- nvinfo : EIATTR_KPARAM_INFO
	.align		4
.L_27:
        /*0008*/ 	.byte	0x04, 0x17
        /*000a*/ 	.short	(.L_29 - .L_28)
.L_28:
        /*000c*/ 	.word	0x00000000
        /*0010*/ 	.short	0x0007
        /*0012*/ 	.short	0x0038
        /*0014*/ 	.byte	0x00, 0xf0, 0x11, 0x00


	//----- nvinfo : EIATTR_KPARAM_INFO
	.align		4
.L_29:
        /*0018*/ 	.byte	0x04, 0x17
        /*001a*/ 	.short	(.L_31 - .L_30)
.L_30:
        /*001c*/ 	.word	0x00000000
        /*0020*/ 	.short	0x0006
        /*0022*/ 	.short	0x0030
        /*0024*/ 	.byte	0x00, 0xf0, 0x21, 0x00


	//----- nvinfo : EIATTR_KPARAM_INFO
	.align		4
.L_31:
        /*0028*/ 	.byte	0x04, 0x17
        /*002a*/ 	.short	(.L_33 - .L_32)
.L_32:
        /*002c*/ 	.word	0x00000000
        /*0030*/ 	.short	0x0005
        /*0032*/ 	.short	0x0028
        /*0034*/ 	.byte	0x00, 0xf0, 0x21, 0x00


	//----- nvinfo : EIATTR_KPARAM_INFO
	.align		4
.L_33:
        /*0038*/ 	.byte	0x04, 0x17
        /*003a*/ 	.short	(.L_35 - .L_34)
.L_34:
        /*003c*/ 	.word	0x00000000
        /*0040*/ 	.short	0x0004
        /*0042*/ 	.short	0x0020
        /*0044*/ 	.byte	0x00, 0xf0, 0x21, 0x00


	//----- nvinfo : EIATTR_KPARAM_INFO
	.align		4
.L_35:
        /*0048*/ 	.byte	0x04, 0x17
        /*004a*/ 	.short	(.L_37 - .L_36)
.L_36:
        /*004c*/ 	.word	0x00000000
        /*0050*/ 	.short	0x0003
        /*0052*/ 	.short	0x0018
        /*0054*/ 	.byte	0x00, 0xf0, 0x21, 0x00


	//----- nvinfo : EIATTR_KPARAM_INFO
	.align		4
.L_37:
        /*0058*/ 	.byte	0x04, 0x17
        /*005a*/ 	.short	(.L_39 - .L_38)
.L_38:
        /*005c*/ 	.word	0x00000000
        /*0060*/ 	.short	0x0002
        /*0062*/ 	.short	0x0010
        /*0064*/ 	.byte	0x00, 0xf0, 0x21, 0x00


	//----- nvinfo : EIATTR_KPARAM_INFO
	.align		4
.L_39:
        /*0068*/ 	.byte	0x04, 0x17
        /*006a*/ 	.short	(.L_41 - .L_40)
.L_40:
        /*006c*/ 	.word	0x00000000
        /*0070*/ 	.short	0x0001
        /*0072*/ 	.short	0x0008
        /*0074*/ 	.byte	0x00, 0xf0, 0x21, 0x00


	//----- nvinfo : EIATTR_KPARAM_INFO
	.align		4
.L_41:
        /*0078*/ 	.byte	0x04, 0x17
        /*007a*/ 	.short	(.L_43 - .L_42)
.L_42:
        /*007c*/ 	.word	0x00000000
        /*0080*/ 	.short	0x0000
        /*0082*/ 	.short	0x0000
        /*0084*/ 	.byte	0x00, 0xf0, 0x21, 0x00


	//----- nvinfo : EIATTR_SPARSE_MMA_MASK
	.align		4
.L_43:
        /*0088*/ 	.byte	0x03, 0x50
        /*008a*/ 	.short	0x0000


	//----- nvinfo : EIATTR_MAXREG_COUNT
	.align		4
        /*008c*/ 	.byte	0x03, 0x1b
        /*008e*/ 	.short	0x00ff


	//----- nvinfo : EIATTR_MERCURY_ISA_VERSION
	.align		4
        /*0090*/ 	.byte	0x03, 0x5f
        /*0092*/ 	.short	0x0101


	//----- nvinfo : EIATTR_VRC_CTA_INIT_COUNT
	.align		4
        /*0094*/ 	.byte	0x02, 0x4a
	.zero		1
	.zero		1


	//----- nvinfo : EIATTR_EXIT_INSTR_OFFSETS
	.align		4
        /*0098*/ 	.byte	0x04, 0x1c
        /*009a*/ 	.short	(.L_45 - .L_44)


	//   ....[0]....
.L_44:
        /*009c*/ 	.word	0x00000080


	//   ....[1]....
        /*00a0*/ 	.word	0x00000130


	//   ....[2]....
        /*00a4*/ 	.word	0x00000180


	//   ....[3]....
        /*00a8*/ 	.word	0x00000650


	//   ....[4]....
        /*00ac*/ 	.word	0x000006d0


	//   ....[5]....
        /*00b0*/ 	.word	0x00000990


	//   ....[6]....
        /*00b4*/ 	.word	0x00000a20


	//----- nvinfo : EIATTR_CRS_STACK_SIZE
	.align		4
.L_45:
        /*00b8*/ 	.byte	0x04, 0x1e
        /*00ba*/ 	.short	(.L_47 - .L_46)
.L_46:
        /*00bc*/ 	.word	0x00000000


	//----- nvinfo : EIATTR_CBANK_PARAM_SIZE
	.align		4
.L_47:
        /*00c0*/ 	.byte	0x03, 0x19
        /*00c2*/ 	.short	0x003c


	//----- nvinfo : EIATTR_PARAM_CBANK
	.align		4
        /*00c4*/ 	.byte	0x04, 0x0a
        /*00c6*/ 	.short	(.L_49 - .L_48)
	.align		4
.L_48:
        /*00c8*/ 	.word	index@(.nv.constant0.embedding_backward_kernel)
        /*00cc*/ 	.short	0x0380
        /*00ce*/ 	.short	0x003c


	//----- nvinfo : EIATTR_SW_WAR
	.align		4
.L_49:
        /*00d0*/ 	.byte	0x04, 0x36
        /*00d2*/ 	.short	(.L_51 - .L_50)
.L_50:
        /*00d4*/ 	.word	0x00000008
.L_51:


//--------------------- .nv.info.EmbeddingGrad    --------------------------
	.section	.nv.info.EmbeddingGrad,"",@"SHT_CUDA_INFO"
	.sectionflags	@""
	.align	4


	//----- nvinfo : EIATTR_CUDA_API_VERSION
	.align		4
        /*0000*/ 	.byte	0x04, 0x37
        /*0002*/ 	.short	(.L_53 - .L_52)
.L_52:
        /*0004*/ 	.word	0x00000082


	//----- nvinfo : EIATTR_KPARAM_INFO
	.align		4
.L_53:
        /*0008*/ 	.byte	0x04, 0x17
        /*000a*/ 	.short	(.L_55 - .L_54)
.L_54:
        /*000c*/ 	.word	0x00000000
        /*0010*/ 	.short	0x0005
        /*0012*/ 	.short	0x0020
        /*0014*/ 	.byte	0x00, 0xf0, 0x11, 0x00


	//----- nvinfo : EIATTR_KPARAM_INFO
	.align		4
.L_55:
        /*0018*/ 	.byte	0x04, 0x17
        /*001a*/ 	.short	(.L_57 - .L_56)
.L_56:
        /*001c*/ 	.word	0x00000000
        /*0020*/ 	.short	0x0004
        /*0022*/ 	.short	0x001c
        /*0024*/ 	.byte	0x00, 0xf0, 0x11, 0x00


	//----- nvinfo : EIATTR_KPARAM_INFO
	.align		4
.L_57:
        /*0028*/ 	.byte	0x04, 0x17
        /*002a*/ 	.short	(.L_59 - .L_58)
.L_58:
        /*002c*/ 	.word	0x00000000
        /*0030*/ 	.short	0x0003
        /*0032*/ 	.short	0x0018
        /*0034*/ 	.byte	0x00, 0xf0, 0x11, 0x00


	//----- nvinfo : EIATTR_KPARAM_INFO
	.align		4
.L_59:
        /*0038*/ 	.byte	0x04, 0x17
        /*003a*/ 	.short	(.L_61 - .L_60)
.L_60:
        /*003c*/ 	.word	0x00000000
        /*0040*/ 	.short	0x0002
        /*0042*/ 	.short	0x0010
        /*0044*/ 	.byte	0x00, 0xf0, 0x21, 0x00


	//----- nvinfo : EIATTR_KPARAM_INFO
	.align		4
.L_61:
        /*0048*/ 	.byte	0x04, 0x17
        /*004a*/ 	.short	(.L_63 - .L_62)
.L_62:
        /*004c*/ 	.word	0x00000000
        /*0050*/ 	.short	0x0001
        /*0052*/ 	.short	0x0008
        /*0054*/ 	.byte	0x00, 0xf0, 0x21, 0x00


	//----- nvinfo : EIATTR_KPARAM_INFO
	.align		4
.L_63:
        /*0058*/ 	.byte	0x04, 0x17
        /*005a*/ 	.short	(.L_65 - .L_64)
.L_64:
        /*005c*/ 	.word	0x00000000
        /*0060*/ 	.short	0x0000
        /*0062*/ 	.short	0x0000
        /*0064*/ 	.byte	0x00, 0xf0, 0x21, 0x00


	//----- nvinfo : EIATTR_SPARSE_MMA_MASK
	.align		4
.L_65:
        /*0068*/ 	.byte	0x03, 0x50
        /*006a*/ 	.short	0x0000


	//----- nvinfo : EIATTR_MAXREG_COUNT
	.align		4
        /*006c*/ 	.byte	0x03, 0x1b
        /*006e*/ 	.short	0x00ff


	//----- nvinfo : EIATTR_MERCURY_ISA_VERSION
	.align		4
        /*0070*/ 	.byte	0x03, 0x5f
        /*0072*/ 	.short	0x0101


	//----- nvinfo : EIATTR_VRC_CTA_INIT_COUNT
	.align		4
        /*0074*/ 	.byte	0x02, 0x4a
	.zero		1
	.zero		1


	//----- nvinfo : EIATTR_EXIT_INSTR_OFFSETS
	.align		4
        /*0078*/ 	.byte	0x04, 0x1c
        /*007a*/ 	.short	(.L_67 - .L_66)


	//   ....[0]....
.L_66:
        /*007c*/ 	.word	0x00000070


	//   ....[1]....
        /*0080*/ 	.word	0x000002f0


	//----- nvinfo : EIATTR_CRS_STACK_SIZE
	.align		4
.L_67:
        /*0084*/ 	.byte	0x04, 0x1e
        /*0086*/ 	.short	(.L_69 - .L_68)
.L_68:
        /*0088*/ 	.word	0x00000000


	//----- nvinfo : EIATTR_CBANK_PARAM_SIZE
	.align		4
.L_69:
        /*008c*/ 	.byte	0x03, 0x19
        /*008e*/ 	.short	0x0024


	//----- nvinfo : EIATTR_PARAM_CBANK
	.align		4
        /*0090*/ 	.byte	0x04, 0x0a
        /*0092*/ 	.short	(.L_71 - .L_70)
	.align		4
.L_70:
        /*0094*/ 	.word	index@(.nv.constant0.EmbeddingGrad)
        /*0098*/ 	.short	0x0380
        /*009a*/ 	.short	0x0024


	//----- nvinfo : EIATTR_SW_WAR
	.align		4
.L_71:
        /*009c*/ 	.byte	0x04, 0x36
        /*009e*/ 	.short	(.L_73 - .L_72)
.L_72:
        /*00a0*/ 	.word	0x00000008
.L_73:


//--------------------- .nv.info.EmbeddingFW      --------------------------
	.section	.nv.info.EmbeddingFW,"",@"SHT_CUDA_INFO"
	.sectionflags	@""
	.align	4


	//----- nvinfo : EIATTR_CUDA_API_VERSION
	.align		4
        /*0000*/ 	.byte	0x04, 0x37
        /*0002*/ 	.short	(.L_75 - .L_74)
.L_74:
        /*0004*/ 	.word	0x00000082


	//----- nvinfo : EIATTR_KPARAM_INFO
	.align		4
.L_75:
        /*0008*/ 	.byte	0x04, 0x17
        /*000a*/ 	.short	(.L_77 - .L_76)
.L_76:
        /*000c*/ 	.word	0x00000000
        /*0010*/ 	.short	0x0005
        /*0012*/ 	.short	0x0020
        /*0014*/ 	.byte	0x00, 0xf0, 0x11, 0x00


	//----- nvinfo : EIATTR_KPARAM_INFO
	.align		4
.L_77:
        /*0018*/ 	.byte	0x04, 0x17
        /*001a*/ 	.short	(.L_79 - .L_78)
.L_78:
        /*001c*/ 	.word	0x00000000
        /*0020*/ 	.short	0x0004
        /*0022*/ 	.short	0x001c
        /*0024*/ 	.byte	0x00, 0xf0, 0x11, 0x00


	//----- nvinfo : EIATTR_KPARAM_INFO
	.align		4
.L_79:
        /*0028*/ 	.byte	0x04, 0x17
        /*002a*/ 	.short	(.L_81 - .L_80)
.L_80:
        /*002c*/ 	.word	0x00000000
        /*0030*/ 	.short	0x0003
        /*0032*/ 	.short	0x0018
        /*0034*/ 	.byte	0x00, 0xf0, 0x11, 0x00


	//----- nvinfo : EIATTR_KPARAM_INFO
	.align		4
.L_81:
        /*0038*/ 	.byte	0x04, 0x17
        /*003a*/ 	.short	(.L_83 - .L_82)
.L_82:
        /*003c*/ 	.word	0x00000000
        /*0040*/ 	.short	0x0002
        /*0042*/ 	.short	0x0010
        /*0044*/ 	.byte	0x00, 0xf0, 0x21, 0x00


	//----- nvinfo : EIATTR_KPARAM_INFO
	.align		4
.L_83:
        /*0048*/ 	.byte	0x04, 0x17
        /*004a*/ 	.short	(.L_85 - .L_84)
.L_84:
        /*004c*/ 	.word	0x00000000
        /*0050*/ 	.short	0x0001
        /*0052*/ 	.short	0x0008
        /*0054*/ 	.byte	0x00, 0xf0, 0x21, 0x00


	//----- nvinfo : EIATTR_KPARAM_INFO
	.align		4
.L_85:
        /*0058*/ 	.byte	0x04, 0x17
        /*005a*/ 	.short	(.L_87 - .L_86)
.L_86:
        /*005c*/ 	.word	0x00000000
        /*0060*/ 	.short	0x0000
        /*0062*/ 	.short	0x0000
        /*0064*/ 	.byte	0x00, 0xf0, 0x21, 0x00


	//----- nvinfo : EIATTR_SPARSE_MMA_MASK
	.align		4
.L_87:
        /*0068*/ 	.byte	0x03, 0x50
        /*006a*/ 	.short	0x0000


	//----- nvinfo : EIATTR_MAXREG_COUNT
	.align		4
        /*006c*/ 	.byte	0x03, 0x1b
        /*006e*/ 	.short	0x00ff


	//----- nvinfo : EIATTR_MERCURY_ISA_VERSION
	.align		4
        /*0070*/ 	.byte	0x03, 0x5f
        /*0072*/ 	.short	0x0101


	//----- nvinfo : EIATTR_VRC_CTA_INIT_COUNT
	.align		4
        /*0074*/ 	.byte	0x02, 0x4a
	.zero		1
	.zero		1


	//----- nvinfo : EIATTR_EXIT_INSTR_OFFSETS
	.align		4
        /*0078*/ 	.byte	0x04, 0x1c
        /*007a*/ 	.short	(.L_89 - .L_88)


	//   ....[0]....
.L_88:
        /*007c*/ 	.word	0x00000070


	//   ....[1]....
        /*0080*/ 	.word	0x000002f0


	//----- nvinfo : EIATTR_CRS_STACK_SIZE
	.align		4
.L_89:
        /*0084*/ 	.byte	0x04, 0x1e
        /*0086*/ 	.short	(.L_91 - .L_90)
.L_90:
        /*0088*/ 	.word	0x00000000


	//----- nvinfo : EIATTR_CBANK_PARAM_SIZE
	.align		4
.L_91:
        /*008c*/ 	.byte	0x03, 0x19
        /*008e*/ 	.short	0x0024


	//----- nvinfo : EIATTR_PARAM_CBANK
	.align		4
        /*0090*/ 	.byte	0x04, 0x0a
        /*0092*/ 	.short	(.L_93 - .L_92)
	.align		4
.L_92:
        /*0094*/ 	.word	index@(.nv.constant0.EmbeddingFW)
        /*0098*/ 	.short	0x0380
        /*009a*/ 	.short	0x0024


	//----- nvinfo : EIATTR_SW_WAR
	.align		4
.L_93:
        /*009c*/ 	.byte	0x04, 0x36
        /*009e*/ 	.short	(.L_95 - .L_94)
.L_94:
        /*00a0*/ 	.word	0x00000008
.L_95:


//--------------------- .nv.info.embedding_kernel --------------------------
	.section	.nv.info.embedding_kernel,"",@"SHT_CUDA_INFO"
	.sectionflags	@""
	.align	4


	//----- nvinfo : EIATTR_CUDA_API_VERSION
	.align		4
        /*0000*/ 	.byte	0x04, 0x37
        /*0002*/ 	.short	(.L_97 - .L_96)
.L_96:
        /*0004*/ 	.word	0x00000082


	//----- nvinfo : EIATTR_KPARAM_INFO
	.align		4
.L_97:
        /*0008*/ 	.byte	0x04, 0x17
        /*000a*/ 	.short	(.L_99 - .L_98)
.L_98:
        /*000c*/ 	.word	0x00000000
        /*0010*/ 	.short	0x0005
        /*0012*/ 	.short	0x0020
        /*0014*/ 	.byte	0x00, 0xf0, 0x21, 0x00


	//----- nvinfo : EIATTR_KPARAM_INFO
	.align		4
.L_99:
        /*0018*/ 	.byte	0x04, 0x17
        /*001a*/ 	.short	(.L_101 - .L_100)
.L_100:
        /*001c*/ 	.word	0x00000000
        /*0020*/ 	.short	0x0004
        /*0022*/ 	.short	0x0018
        /*0024*/ 	.byte	0x00, 0xf0, 0x21, 0x00


	//----- nvinfo : EIATTR_KPARAM_INFO
	.align		4
.L_101:
        /*0028*/ 	.byte	0x04, 0x17
        /*002a*/ 	.short	(.L_103 - .L_102)
.L_102:
        /*002c*/ 	.word	0x00000000
        /*0030*/ 	.short	0x0003
        /*0032*/ 	.short	0x0010
        /*0034*/ 	.byte	0x00, 0xf0, 0x21, 0x00


	//----- nvinfo : EIATTR_KPARAM_INFO
	.align		4
.L_103:
        /*0038*/ 	.byte	0x04, 0x17
        /*003a*/ 	.short	(.L_105 - .L_104)
.L_104:
        /*003c*/ 	.word	0x00000000
        /*0040*/ 	.short	0x0002
        /*0042*/ 	.short	0x0008
        /*0044*/ 	.byte	0x00, 0xf0, 0x11, 0x00


	//----- nvinfo : EIATTR_KPARAM_INFO
	.align		4
.L_105:
        /*0048*/ 	.byte	0x04, 0x17
        /*004a*/ 	.short	(.L_107 - .L_106)
.L_106:
        /*004c*/ 	.word	0x00000000
        /*0050*/ 	.short	0x0001
        /*0052*/ 	.short	0x0004
        /*0054*/ 	.byte	0x00, 0xf0, 0x11, 0x00


	//----- nvinfo : EIATTR_KPARAM_INFO
	.align		4
.L_107:
        /*0058*/ 	.byte	0x04, 0x17
        /*005a*/ 	.short	(.L_109 - .L_108)
.L_108:
        /*005c*/ 	.word	0x00000000
        /*0060*/ 	.short	0x0000
        /*0062*/ 	.short	0x0000
        /*0064*/ 	.byte	0x00, 0xf0, 0x11, 0x00


	//----- nvinfo : EIATTR_SPARSE_MMA_MASK
	.align		4
.L_109:
        /*0068*/ 	.byte	0x03, 0x50
        /*006a*/ 	.short	0x0000


	//----- nvinfo : EIATTR_MAXREG_COUNT
	.align		4
        /*006c*/ 	.byte	0x03, 0x1b
        /*006e*/ 	.short	0x00ff


	//----- nvinfo : EIATTR_MERCURY_ISA_VERSION
	.align		4
        /*0070*/ 	.byte	0x03, 0x5f
        /*0072*/ 	.short	0x0101


	//----- nvinfo : EIATTR_VRC_CTA_INIT_COUNT
	.align		4
        /*0074*/ 	.byte	0x02, 0x4a
	.zero		1
	.zero		1


	//----- nvinfo : EIATTR_EXIT_INSTR_OFFSETS
	.align		4
        /*0078*/ 	.byte	0x04, 0x1c
        /*007a*/ 	.short	(.L_111 - .L_110)


	//   ....[0]....
.L_110:
        /*007c*/ 	.word	0x000000a0


	//   ....[1]....
        /*0080*/ 	.word	0x000000d0


	//   ....[2]....
        /*0084*/ 	.word	0x00000100


	//   ....[3]....
        /*0088*/ 	.word	0x00000aa0


	//----- nvinfo : EIATTR_CRS_STACK_SIZE
	.align		4
.L_111:
        /*008c*/ 	.byte	0x04, 0x1e
        /*008e*/ 	.short	(.L_113 - .L_112)
.L_112:
        /*0090*/ 	.word	0x00000000


	//----- nvinfo : EIATTR_CBANK_PARAM_SIZE
	.align		4
.L_113:
        /*0094*/ 	.byte	0x03, 0x19
        /*0096*/ 	.short	0x0028


	//----- nvinfo : EIATTR_PARAM_CBANK
	.align		4
        /*0098*/ 	.byte	0x04, 0x0a
        /*009a*/ 	.short	(.L_115 - .L_114)
	.align		4
.L_114:
        /*009c*/ 	.word	index@(.nv.constant0.embedding_kernel)
        /*00a0*/ 	.short	0x0380
        /*00a2*/ 	.short	0x0028


	//----- nvinfo : EIATTR_SW_WAR
	.align		4
.L_115:
        /*00a4*/ 	.byte	0x04, 0x36
        /*00a6*/ 	.short	(.L_117 - .L_116)
.L_116:
        /*00a8*/ 	.word	0x00000008
.L_117:


//--------------------- .nv.callgraph             --------------------------
	.section	.nv.callgraph,"",@"SHT_CUDA_CALLGRAPH"
	.align	4
	.sectionentsize	8
	.align		4
        /*0000*/ 	.word	0x00000000
	.align		4
        /*0004*/ 	.word	0xffffffff
	.align		4
        /*0008*/ 	.word	0x00000000
	.align		4
        /*000c*/ 	.word	0xfffffffe
	.align		4
        /*0010*/ 	.word	0x00000000
	.align		4
        /*0014*/ 	.word	0xfffffffd
	.align		4
        /*0018*/ 	.word	0x00000000
	.align		4
        /*001c*/ 	.word	0xfffffffc


//--------------------- .text.embedding_backward_kernel --------------------------
	.section	.text.embedding_backward_kernel,"ax",@progbits
	.align	128
        .global         embedding_backward_kernel
        .type           embedding_backward_kernel,@function
        .size           embedding_backward_kernel,(.L_x_32 - embedding_backward_kernel)
        .other          embedding_backward_kernel,@"STO_CUDA_ENTRY STV_DEFAULT"
embedding_backward_kernel:
.text.embedding_backward_kernel:
[----:B------:R-:W-:Y:S01]  /*0000*/  LDC R1, c[0x0][0x37c] ;  /* 0x0000df00ff017b82 */ /* 0x000fe20000000800 */
[----:B------:R-:W0:Y:S01]  /*0010*/  S2R R19, SR_CTAID.X ;  /* 0x0000000000137919 */ /* 0x000e220000002500 */
[----:B------:R-:W1:Y:S01]  /*0020*/  LDCU.64 UR4, c[0x0][0x3a8] ;  /* 0x00007500ff0477ac */ /* 0x000e620008000a00 */
[----:B------:R-:W0:Y:S02]  /*0030*/  S2R R0, SR_TID.Y ;  /* 0x0000000000007919 */ /* 0x000e240000002200 */
[----:B0-----:R-:W-:-:S05]  /*0040*/  IMAD R19, R19, 0x4, R0 ;  /* 0x0000000413137824 */ /* 0x001fca00078e0200 */
[----:B-1----:R-:W-:Y:S02]  /*0050*/  ISETP.GE.U32.AND P0, PT, R19, UR4, PT ;  /* 0x0000000413007c0c */ /* 0x002fe4000bf06070 */
[----:B------:R-:W-:-:S04]  /*0060*/  SHF.R.S32.HI R0, RZ, 0x1f, R19 ;  /* 0x0000001fff007819 */ /* 0x000fc80000011413 */
[----:B------:R-:W-:-:S13]  /*0070*/  ISETP.GE.AND.EX P0, PT, R0, UR5, PT, P0 ;  /* 0x0000000500007c0c */ /* 0x000fda000bf06300 */
[----:B------:R-:W-:Y:S05]  /*0080*/  @P0 EXIT ;  /* 0x000000000000094d */ /* 0x000fea0003800000 */
[----:B------:R-:W0:Y:S01]  /*0090*/  LDCU.64 UR4, c[0x0][0x380] ;  /* 0x00007000ff0477ac */ /* 0x000e220008000a00 */
[----:B------:R-:W1:Y:S01]  /*00a0*/  LDCU.64 UR6, c[0x0][0x358] ;  /* 0x00006b00ff0677ac */ /* 0x000e620008000a00 */
[----:B0-----:R-:W-:-:S04]  /*00b0*/  LEA R2, P0, R19, UR4, 0x2 ;  /* 0x0000000413027c11 */ /* 0x001fc8000f8010ff */
[----:B------:R-:W-:-:S05]  /*00c0*/  LEA.HI.X R3, R19, UR5, R0, 0x2, P0 ;  /* 0x0000000513037c11 */ /* 0x000fca00080f1400 */
[----:B-1----:R0:W5:Y:S01]  /*00d0*/  LDG.E R0, desc[UR6][R2.64] ;  /* 0x0000000602007981 */ /* 0x002162000c1e1900 */
[----:B------:R-:W-:Y:S01]  /*00e0*/  ISETP.NE.AND P0, PT, R19, RZ, PT ;  /* 0x000000ff1300720c */ /* 0x000fe20003f05270 */
[----:B------:R-:W-:-:S12]  /*00f0*/  BSSY.RECONVERGENT B0, `(.L_x_0) ;  /* 0x0000005000007945 */ /* 0x000fd80003800200 */
[----:B0-----:R-:W-:Y:S05]  /*0100*/  @!P0 BRA `(.L_x_1) ;  /* 0x00000000000c8947 */ /* 0x001fea0003800000 */
[----:B------:R-:W2:Y:S02]  /*0110*/  LDG.E R3, desc[UR6][R2.64+-0x4] ;  /* 0xfffffc0602037981 */ /* 0x000ea4000c1e1900 */
[----:B--2--5:R-:W-:-:S13]  /*0120*/  FSETP.NEU.AND P0, PT, R0, R3, PT ;  /* 0x000000030000720b */ /* 0x024fda0003f0d000 */
[----:B------:R-:W-:Y:S05]  /*0130*/  @!P0 EXIT ;  /* 0x000000000000894d */ /* 0x000fea0003800000 */
.L_x_1:
[----:B------:R-:W-:Y:S05]  /*0140*/  BSYNC.RECONVERGENT B0 ;  /* 0x0000000000007941 */ /* 0x000fea0003800200 */
.L_x_0:
[----:B------:R-:W0:Y:S02]  /*0150*/  LDCU UR4, c[0x0][0x3b8] ;  /* 0x00007700ff0477ac */ /* 0x000e240008000800 */
[----:B0-----:R-:W-:-:S04]  /*0160*/  I2FP.F32.S32 R3, UR4 ;  /* 0x0000000400037c45 */ /* 0x001fc80008201400 */
[----:B-----5:R-:W-:-:S13]  /*0170*/  FSETP.NEU.AND P0, PT, R0, R3, PT ;  /* 0x000000030000720b */ /* 0x020fda0003f0d000 */
[----:B------:R-:W-:Y:S05]  /*0180*/  @!P0 EXIT ;  /* 0x000000000000894d */ /* 0x000fea0003800000 */
[----:B------:R-:W0:Y:S01]  /*0190*/  S2R R18, SR_TID.X ;  /* 0x0000000000127919 */ /* 0x000e220000002100 */
[----:B------:R-:W1:Y:S01]  /*01a0*/  LDCU UR4, c[0x0][0x360] ;  /* 0x00006c00ff0477ac */ /* 0x000e620008000800 */
[----:B------:R-:W0:Y:S01]  /*01b0*/  S2R R3, SR_CTAID.Y ;  /* 0x0000000000037919 */ /* 0x000e220000002600 */
[----:B------:R-:W2:Y:S01]  /*01c0*/  LDCU.64 UR8, c[0x0][0x3a0] ;  /* 0x00007400ff0877ac */ /* 0x000ea20008000a00 */
[----:B-1----:R-:W-:Y:S02]  /*01d0*/  USHF.L.U32 UR4, UR4, 0x2, URZ ;  /* 0x0000000204047899 */ /* 0x002fe400080006ff */
[----:B--2---:R-:W-:-:S04]  /*01e0*/  UISETP.NE.U32.AND UP0, UPT, UR8, URZ, UPT ;  /* 0x000000ff0800728c */ /* 0x004fc8000bf05070 */
[----:B------:R-:W-:Y:S01]  /*01f0*/  UISETP.NE.AND.EX UP0, UPT, UR9, URZ, UPT, UP0 ;  /* 0x000000ff0900728c */ /* 0x000fe2000bf05300 */
[----:B0-----:R-:W-:-:S04]  /*0200*/  IMAD R18, R3, UR4, R18 ;  /* 0x0000000403127c24 */ /* 0x001fc8000f8e0212 */
[C---:B------:R-:W-:Y:S01]  /*0210*/  VIADD R10, R18.reuse, 0x20 ;  /* 0x00000020120a7836 */ /* 0x040fe20000000000 */
[----:B------:R-:W-:Y:S01]  /*0220*/  SHF.R.S32.HI R13, RZ, 0x1f, R18 ;  /* 0x0000001fff0d7819 */ /* 0x000fe20000011412 */
[C---:B------:R-:W-:Y:S02]  /*0230*/  VIADD R11, R18.reuse, 0x40 ;  /* 0x00000040120b7836 */ /* 0x040fe40000000000 */
[----:B------:R-:W-:Y:S01]  /*0240*/  VIADD R12, R18, 0x60 ;  /* 0x00000060120c7836 */ /* 0x000fe20000000000 */
[----:B------:R-:W-:Y:S02]  /*0250*/  SHF.R.S32.HI R14, RZ, 0x1f, R10 ;  /* 0x0000001fff0e7819 */ /* 0x000fe4000001140a */
[----:B------:R-:W-:Y:S02]  /*0260*/  SHF.R.S32.HI R15, RZ, 0x1f, R11 ;  /* 0x0000001fff0f7819 */ /* 0x000fe4000001140b */
[----:B------:R-:W-:Y:S01]  /*0270*/  SHF.R.S32.HI R16, RZ, 0x1f, R12 ;  /* 0x0000001fff107819 */ /* 0x000fe2000001140c */
[----:B------:R-:W-:Y:S06]  /*0280*/  BRA.U !UP0, `(.L_x_2) ;  /* 0x0000000508147547 */ /* 0x000fec000b800000 */
[----:B------:R-:W0:Y:S01]  /*0290*/  LDCU.64 UR4, c[0x0][0x3b0] ;  /* 0x00007600ff0477ac */ /* 0x000e220008000a00 */
[----:B------:R-:W1:Y:S01]  /*02a0*/  LDC.64 R8, c[0x0][0x388] ;  /* 0x0000e200ff087b82 */ /* 0x000e620000000a00 */
[----:B------:R-:W2:Y:S01]  /*02b0*/  LDCU UR8, c[0x0][0x3b0] ;  /* 0x00007600ff0877ac */ /* 0x000ea20008000800 */
[----:B------:R-:W3:Y:S06]  /*02c0*/  LDCU.64 UR10, c[0x0][0x3a8] ;  /* 0x00007500ff0a77ac */ /* 0x000eec0008000a00 */
[----:B------:R-:W4:Y:S01]  /*02d0*/  LDC.64 R6, c[0x0][0x390] ;  /* 0x0000e400ff067b82 */ /* 0x000f220000000a00 */
[----:B------:R-:W1:Y:S07]  /*02e0*/  LDCU.64 UR12, c[0x0][0x380] ;  /* 0x00007000ff0c77ac */ /* 0x000e6e0008000a00 */
[----:B------:R-:W1:Y:S01]  /*02f0*/  LDC.64 R4, c[0x0][0x398] ;  /* 0x0000e600ff047b82 */ /* 0x000e620000000a00 */
[----:B0-----:R-:W-:-:S02]  /*0300*/  ISETP.GE.U32.AND P0, PT, R10, UR4, PT ;  /* 0x000000040a007c0c */ /* 0x001fc4000bf06070 */
[----:B------:R-:W-:Y:S02]  /*0310*/  ISETP.GE.U32.AND P1, PT, R11, UR4, PT ;  /* 0x000000040b007c0c */ /* 0x000fe4000bf26070 */
[----:B------:R-:W-:Y:S02]  /*0320*/  ISETP.GE.U32.AND P2, PT, R18, UR4, PT ;  /* 0x0000000412007c0c */ /* 0x000fe4000bf46070 */
[----:B------:R-:W-:Y:S01]  /*0330*/  ISETP.GE.U32.AND P3, PT, R12, UR4, PT ;  /* 0x000000040c007c0c */ /* 0x000fe2000bf66070 */
[----:B------:R-:W0:Y:S01]  /*0340*/  LDC.64 R2, c[0x0][0x3a0] ;  /* 0x0000e800ff027b82 */ /* 0x000e220000000a00 */
[----:B------:R-:W-:Y:S02]  /*0350*/  ISETP.GE.AND.EX P0, PT, R14, UR5, PT, P0 ;  /* 0x000000050e007c0c */ /* 0x000fe4000bf06300 */
[----:B------:R-:W-:Y:S02]  /*0360*/  ISETP.GE.AND.EX P1, PT, R15, UR5, PT, P1 ;  /* 0x000000050f007c0c */ /* 0x000fe4000bf26310 */
[----:B------:R-:W-:-:S02]  /*0370*/  ISETP.GE.AND.EX P2, PT, R13, UR5, PT, P2 ;  /* 0x000000050d007c0c */ /* 0x000fc4000bf46320 */
[----:B--23--:R-:W-:-:S13]  /*0380*/  ISETP.GE.AND.EX P3, PT, R16, UR5, PT, P3 ;  /* 0x0000000510007c0c */ /* 0x00cfda000bf66330 */
.L_x_6:
[----:B-1----:R-:W-:-:S06]  /*0390*/  IMAD.WIDE R14, R19, 0x4, R8 ;  /* 0x00000004130e7825 */ /* 0x002fcc00078e0208 */
[----:B------:R-:W2:Y:S01]  /*03a0*/  LDG.E R14, desc[UR6][R14.64] ;  /* 0x000000060e0e7981 */ /* 0x000ea2000c1e1900 */
[----:B0-----:R-:W-:Y:S01]  /*03b0*/  IMAD.WIDE R16, R19, 0x4, R2 ;  /* 0x0000000413107825 */ /* 0x001fe200078e0202 */
[----:B------:R-:W0:Y:S05]  /*03c0*/  F2I.TRUNC.NTZ R11, R0 ;  /* 0x00000000000b7305 */ /* 0x000e2a000020f100 */
[----:B------:R-:W3:Y:S01]  /*03d0*/  LDG.E R16, desc[UR6][R16.64] ;  /* 0x0000000610107981 */ /* 0x000ee2000c1e1900 */
[----:B0-----:R-:W-:-:S04]  /*03e0*/  IMAD R11, R11, UR8, R18 ;  /* 0x000000080b0b7c24 */ /* 0x001fc8000f8e0212 */
[----:B------:R-:W-:-:S05]  /*03f0*/  IMAD.WIDE R10, R11, 0x4, R4 ;  /* 0x000000040b0a7825 */ /* 0x000fca00078e0204 */
[----:B------:R0:W5:Y:S04]  /*0400*/  @!P2 LDG.E R25, desc[UR6][R10.64] ;  /* 0x000000060a19a981 */ /* 0x000168000c1e1900 */
[----:B------:R0:W5:Y:S04]  /*0410*/  @!P0 LDG.E R24, desc[UR6][R10.64+0x80] ;  /* 0x000080060a188981 */ /* 0x000168000c1e1900 */
[----:B------:R0:W5:Y:S04]  /*0420*/  @!P1 LDG.E R27, desc[UR6][R10.64+0x100] ;  /* 0x000100060a1b9981 */ /* 0x000168000c1e1900 */
[----:B------:R0:W5:Y:S01]  /*0430*/  @!P3 LDG.E R26, desc[UR6][R10.64+0x180] ;  /* 0x000180060a1ab981 */ /* 0x000162000c1e1900 */
[----:B--2---:R-:W1:Y:S02]  /*0440*/  F2I.TRUNC.NTZ R13, R14 ;  /* 0x0000000e000d7305 */ /* 0x004e64000020f100 */
[----:B-1----:R-:W-:-:S04]  /*0450*/  IMAD R13, R13, UR8, R18 ;  /* 0x000000080d0d7c24 */ /* 0x002fc8000f8e0212 */
[----:B----4-:R-:W-:-:S05]  /*0460*/  IMAD.WIDE R12, R13, 0x4, R6 ;  /* 0x000000040d0c7825 */ /* 0x010fca00078e0206 */
[----:B------:R0:W5:Y:S04]  /*0470*/  @!P2 LDG.E R20, desc[UR6][R12.64] ;  /* 0x000000060c14a981 */ /* 0x000168000c1e1900 */
[----:B------:R0:W5:Y:S04]  /*0480*/  @!P0 LDG.E R21, desc[UR6][R12.64+0x80] ;  /* 0x000080060c158981 */ /* 0x000168000c1e1900 */
[----:B------:R0:W5:Y:S04]  /*0490*/  @!P1 LDG.E R22, desc[UR6][R12.64+0x100] ;  /* 0x000100060c169981 */ /* 0x000168000c1e1900 */
[----:B------:R0:W5:Y:S01]  /*04a0*/  @!P3 LDG.E R23, desc[UR6][R12.64+0x180] ;  /* 0x000180060c17b981 */ /* 0x000162000c1e1900 */
[----:B---3--:R-:W-:-:S05]  /*04b0*/  VIADD R0, R16, 0x1800000 ;  /* 0x0180000010007836 */ /* 0x008fca0000000000 */
[----:B------:R-:W-:-:S04]  /*04c0*/  LOP3.LUT R0, R0, 0x7f800000, RZ, 0xc0, !PT ;  /* 0x7f80000000007812 */ /* 0x000fc800078ec0ff */
[----:B------:R-:W-:Y:S01]  /*04d0*/  ISETP.GT.U32.AND P4, PT, R0, 0x1ffffff, PT ;  /* 0x01ffffff0000780c */ /* 0x000fe20003f84070 */
[----:B------:R-:W-:Y:S01]  /*04e0*/  BSSY.RECONVERGENT B0, `(.L_x_3) ;  /* 0x000000a000007945 */ /* 0x000fe20003800200 */
[----:B------:R-:W-:-:S11]  /*04f0*/  SHF.R.S32.HI R14, RZ, 0x1f, R19 ;  /* 0x0000001fff0e7819 */ /* 0x000fd60000011413 */
[----:B0-----:R-:W-:Y:S05]  /*0500*/  @P4 BRA `(.L_x_4) ;  /* 0x00000000000c4947 */ /* 0x001fea0003800000 */
[----:B------:R-:W-:-:S07]  /*0510*/  MOV R15, 0x530 ;  /* 0x00000530000f7802 */ /* 0x000fce0000000f00 */
[----:B-----5:R-:W-:Y:S05]  /*0520*/  CALL.REL.NOINC `($__internal_0_$__cuda_sm20_rcp_rn_f32_slowpath) ;  /* 0x0000000400407944 */ /* 0x020fea0003c00000 */
[----:B------:R-:W-:Y:S05]  /*0530*/  BRA `(.L_x_5) ;  /* 0x0000000000107947 */ /* 0x000fea0003800000 */
.L_x_4:
[----:B------:R-:W0:Y:S02]  /*0540*/  MUFU.RCP R13, R16 ;  /* 0x00000010000d7308 */ /* 0x000e240000001000 */
[----:B0-----:R-:W-:-:S04]  /*0550*/  FFMA R0, R16, R13, -1 ;  /* 0xbf80000010007423 */ /* 0x001fc8000000000d */
[----:B------:R-:W-:-:S04]  /*0560*/  FADD.FTZ R0, -R0, -RZ ;  /* 0x800000ff00007221 */ /* 0x000fc80000010100 */
[----:B------:R-:W-:-:S07]  /*0570*/  FFMA R0, R13, R0, R13 ;  /* 0x000000000d007223 */ /* 0x000fce000000000d */
.L_x_5:
[----:B------:R-:W-:Y:S05]  /*0580*/  BSYNC.RECONVERGENT B0 ;  /* 0x0000000000007941 */ /* 0x000fea0003800200 */
.L_x_3:
[----:B------:R-:W-:Y:S02]  /*0590*/  VIADD R12, R19, 0x1 ;  /* 0x00000001130c7836 */ /* 0x000fe40000000000 */
[-C--:B-----5:R-:W-:Y:S01]  /*05a0*/  FFMA R25, R20, R0.reuse, R25 ;  /* 0x0000000014197223 */ /* 0x0a0fe20000000019 */
[-C--:B------:R-:W-:Y:S01]  /*05b0*/  FFMA R24, R21, R0.reuse, R24 ;  /* 0x0000000015187223 */ /* 0x080fe20000000018 */
[-C--:B------:R-:W-:Y:S01]  /*05c0*/  FFMA R27, R22, R0.reuse, R27 ;  /* 0x00000000161b7223 */ /* 0x080fe2000000001b */
[----:B------:R-:W-:Y:S01]  /*05d0*/  FFMA R26, R23, R0, R26 ;  /* 0x00000000171a7223 */ /* 0x000fe2000000001a */
[----:B------:R-:W-:Y:S01]  /*05e0*/  ISETP.GE.U32.AND P4, PT, R12, UR10, PT ;  /* 0x0000000a0c007c0c */ /* 0x000fe2000bf86070 */
[----:B------:R0:W-:Y:S01]  /*05f0*/  @!P2 STG.E desc[UR6][R10.64], R25 ;  /* 0x000000190a00a986 */ /* 0x0001e2000c101906 */
[----:B------:R-:W-:-:S03]  /*0600*/  SHF.R.S32.HI R0, RZ, 0x1f, R12 ;  /* 0x0000001fff007819 */ /* 0x000fc6000001140c */
[----:B------:R0:W-:Y:S01]  /*0610*/  @!P0 STG.E desc[UR6][R10.64+0x80], R24 ;  /* 0x000080180a008986 */ /* 0x0001e2000c101906 */
[----:B------:R-:W-:-:S03]  /*0620*/  ISETP.GE.AND.EX P4, PT, R0, UR11, PT, P4 ;  /* 0x0000000b00007c0c */ /* 0x000fc6000bf86340 */
[----:B------:R0:W-:Y:S04]  /*0630*/  @!P1 STG.E desc[UR6][R10.64+0x100], R27 ;  /* 0x0001001b0a009986 */ /* 0x0001e8000c101906 */
[----:B------:R0:W-:Y:S06]  /*0640*/  @!P3 STG.E desc[UR6][R10.64+0x180], R26 ;  /* 0x0001801a0a00b986 */ /* 0x0001ec000c101906 */
[----:B------:R-:W-:Y:S05]  /*0650*/  @P4 EXIT ;  /* 0x000000000000494d */ /* 0x000fea0003800000 */
[----:B0-----:R-:W-:-:S04]  /*0660*/  LEA R10, P4, R19, UR12, 0x2 ;  /* 0x0000000c130a7c11 */ /* 0x001fc8000f8810ff */
[----:B------:R-:W-:-:S05]  /*0670*/  LEA.HI.X R11, R19, UR13, R14, 0x2, P4 ;  /* 0x0000000d130b7c11 */ /* 0x000fca000a0f140e */
[----:B------:R-:W2:Y:S04]  /*0680*/  LDG.E R13, desc[UR6][R10.64] ;  /* 0x000000060a0d7981 */ /* 0x000ea8000c1e1900 */
[----:B------:R-:W2:Y:S01]  /*0690*/  LDG.E R0, desc[UR6][R10.64+0x4] ;  /* 0x000004060a007981 */ /* 0x000ea2000c1e1900 */
[----:B------:R-:W-:Y:S01]  /*06a0*/  IMAD.MOV.U32 R19, RZ, RZ, R12 ;  /* 0x000000ffff137224 */ /* 0x000fe200078e000c */
[----:B--2---:R-:W-:-:S13]  /*06b0*/  FSETP.NEU.AND P4, PT, R0, R13, PT ;  /* 0x0000000d0000720b */ /* 0x004fda0003f8d000 */
[----:B------:R-:W-:Y:S05]  /*06c0*/  @!P4 BRA `(.L_x_6) ;  /* 0xfffffffc0030c947 */ /* 0x000fea000383ffff */
[----:B------:R-:W-:Y:S05]  /*06d0*/  EXIT ;  /* 0x000000000000794d */ /* 0x000fea0003800000 */
.L_x_2:
        /* <DEDUP_REMOVED lines=10> */
[----:B------:R-:W-:Y:S02]  /*0780*/  ISETP.GE.U32.AND P3, PT, R12, UR4, PT ;  /* 0x000000040c007c0c */ /* 0x000fe4000bf66070 */
[----:B------:R-:W-:Y:S02]  /*0790*/  ISETP.GE.AND.EX P0, PT, R14, UR5, PT, P0 ;  /* 0x000000050e007c0c */ /* 0x000fe4000bf06300 */
[----:B------:R-:W-:Y:S02]  /*07a0*/  ISETP.GE.AND.EX P1, PT, R15, UR5, PT, P1 ;  /* 0x000000050f007c0c */ /* 0x000fe4000bf26310 */
[----:B------:R-:W-:-:S02]  /*07b0*/  ISETP.GE.AND.EX P2, PT, R13, UR5, PT, P2 ;  /* 0x000000050d007c0c */ /* 0x000fc4000bf46320 */
[----:B--23--:R-:W-:-:S13]  /*07c0*/  ISETP.GE.AND.EX P3, PT, R16, UR5, PT, P3 ;  /* 0x0000000510007c0c */ /* 0x00cfda000bf66330 */
.L_x_7:
[----:B-1----:R-:W-:-:S06]  /*07d0*/  IMAD.WIDE R8, R19, 0x4, R6 ;  /* 0x0000000413087825 */ /* 0x002fcc00078e0206 */
[----:B------:R-:W2:Y:S01]  /*07e0*/  LDG.E R8, desc[UR6][R8.64] ;  /* 0x0000000608087981 */ /* 0x000ea2000c1e1900 */
[----:B0-----:R-:W0:Y:S02]  /*07f0*/  F2I.TRUNC.NTZ R13, R0 ;  /* 0x00000000000d7305 */ /* 0x001e24000020f100 */
[----:B0-----:R-:W-:-:S04]  /*0800*/  IMAD R13, R13, UR8, R18 ;  /* 0x000000080d0d7c24 */ /* 0x001fc8000f8e0212 */
[----:B------:R-:W-:-:S05]  /*0810*/  IMAD.WIDE R12, R13, 0x4, R2 ;  /* 0x000000040d0c7825 */ /* 0x000fca00078e0202 */
[----:B------:R-:W3:Y:S04]  /*0820*/  @!P2 LDG.E R21, desc[UR6][R12.64] ;  /* 0x000000060c15a981 */ /* 0x000ee8000c1e1900 */
[----:B------:R-:W5:Y:S04]  /*0830*/  @!P0 LDG.E R23, desc[UR6][R12.64+0x80] ;  /* 0x000080060c178981 */ /* 0x000f68000c1e1900 */
[----:B------:R-:W5:Y:S04]  /*0840*/  @!P1 LDG.E R22, desc[UR6][R12.64+0x100] ;  /* 0x000100060c169981 */ /* 0x000f68000c1e1900 */
[----:B------:R-:W5:Y:S01]  /*0850*/  @!P3 LDG.E R15, desc[UR6][R12.64+0x180] ;  /* 0x000180060c0fb981 */ /* 0x000f62000c1e1900 */
[----:B--2---:R-:W0:Y:S02]  /*0860*/  F2I.TRUNC.NTZ R11, R8 ;  /* 0x00000008000b7305 */ /* 0x004e24000020f100 */
[----:B0-----:R-:W-:-:S04]  /*0870*/  IMAD R11, R11, UR8, R18 ;  /* 0x000000080b0b7c24 */ /* 0x001fc8000f8e0212 */
[----:B----4-:R-:W-:-:S05]  /*0880*/  IMAD.WIDE R10, R11, 0x4, R4 ;  /* 0x000000040b0a7825 */ /* 0x010fca00078e0204 */
[----:B------:R-:W3:Y:S04]  /*0890*/  @!P2 LDG.E R14, desc[UR6][R10.64] ;  /* 0x000000060a0ea981 */ /* 0x000ee8000c1e1900 */
[----:B------:R-:W5:Y:S04]  /*08a0*/  @!P0 LDG.E R16, desc[UR6][R10.64+0x80] ;  /* 0x000080060a108981 */ /* 0x000f68000c1e1900 */
[----:B------:R-:W2:Y:S04]  /*08b0*/  @!P1 LDG.E R17, desc[UR6][R10.64+0x100] ;  /* 0x000100060a119981 */ /* 0x000ea8000c1e1900 */
[----:B------:R-:W4:Y:S01]  /*08c0*/  @!P3 LDG.E R20, desc[UR6][R10.64+0x180] ;  /* 0x000180060a14b981 */ /* 0x000f22000c1e1900 */
[----:B------:R-:W-:-:S05]  /*08d0*/  VIADD R24, R19, 0x1 ;  /* 0x0000000113187836 */ /* 0x000fca0000000000 */
[----:B------:R-:W-:Y:S02]  /*08e0*/  ISETP.GE.U32.AND P4, PT, R24, UR10, PT ;  /* 0x0000000a18007c0c */ /* 0x000fe4000bf86070 */
[----:B------:R-:W-:-:S04]  /*08f0*/  SHF.R.S32.HI R0, RZ, 0x1f, R24 ;  /* 0x0000001fff007819 */ /* 0x000fc80000011418 */
[----:B------:R-:W-:Y:S01]  /*0900*/  ISETP.GE.AND.EX P4, PT, R0, UR11, PT, P4 ;  /* 0x0000000b00007c0c */ /* 0x000fe2000bf86340 */
[----:B---3--:R-:W-:Y:S01]  /*0910*/  FADD R21, R14, R21 ;  /* 0x000000150e157221 */ /* 0x008fe20000000000 */
[----:B-----5:R-:W-:Y:S01]  /*0920*/  FADD R23, R16, R23 ;  /* 0x0000001710177221 */ /* 0x020fe20000000000 */
[----:B--2---:R-:W-:Y:S01]  /*0930*/  FADD R22, R17, R22 ;  /* 0x0000001611167221 */ /* 0x004fe20000000000 */
[----:B----4-:R-:W-:Y:S02]  /*0940*/  FADD R15, R20, R15 ;  /* 0x0000000f140f7221 */ /* 0x010fe40000000000 */
[----:B------:R0:W-:Y:S04]  /*0950*/  @!P2 STG.E desc[UR6][R12.64], R21 ;  /* 0x000000150c00a986 */ /* 0x0001e8000c101906 */
[----:B------:R0:W-:Y:S04]  /*0960*/  @!P0 STG.E desc[UR6][R12.64+0x80], R23 ;  /* 0x000080170c008986 */ /* 0x0001e8000c101906 */
[----:B------:R0:W-:Y:S04]  /*0970*/  @!P1 STG.E desc[UR6][R12.64+0x100], R22 ;  /* 0x000100160c009986 */ /* 0x0001e8000c101906 */
[----:B------:R0:W-:Y:S01]  /*0980*/  @!P3 STG.E desc[UR6][R12.64+0x180], R15 ;  /* 0x0001800f0c00b986 */ /* 0x0001e2000c101906 */
[----:B------:R-:W-:Y:S05]  /*0990*/  @P4 EXIT ;  /* 0x000000000000494d */ /* 0x000fea0003800000 */
[----:B------:R-:W-:Y:S02]  /*09a0*/  SHF.R.S32.HI R0, RZ, 0x1f, R19 ;  /* 0x0000001fff007819 */ /* 0x000fe40000011413 */
[----:B------:R-:W-:-:S04]  /*09b0*/  LEA R8, P4, R19, UR12, 0x2 ;  /* 0x0000000c13087c11 */ /* 0x000fc8000f8810ff */
[----:B------:R-:W-:-:S05]  /*09c0*/  LEA.HI.X R9, R19, UR13, R0, 0x2, P4 ;  /* 0x0000000d13097c11 */ /* 0x000fca000a0f1400 */
[----:B------:R-:W2:Y:S04]  /*09d0*/  LDG.E R11, desc[UR6][R8.64] ;  /* 0x00000006080b7981 */ /* 0x000ea8000c1e1900 */
[----:B------:R-:W2:Y:S01]  /*09e0*/  LDG.E R0, desc[UR6][R8.64+0x4] ;  /* 0x0000040608007981 */ /* 0x000ea2000c1e1900 */
[----:B------:R-:W-:Y:S01]  /*09f0*/  IMAD.MOV.U32 R19, RZ, RZ, R24 ;  /* 0x000000ffff137224 */ /* 0x000fe200078e0018 */
[----:B--2---:R-:W-:-:S13]  /*0a00*/  FSETP.NEU.AND P4, PT, R0, R11, PT ;  /* 0x0000000b0000720b */ /* 0x004fda0003f8d000 */
[----:B------:R-:W-:Y:S05]  /*0a10*/  @!P4 BRA `(.L_x_7) ;  /* 0xfffffffc006cc947 */ /* 0x000fea000383ffff */
[----:B------:R-:W-:Y:S05]  /*0a20*/  EXIT ;  /* 0x000000000000794d */ /* 0x000fea0003800000 */
        .weak           $__internal_0_$__cuda_sm20_rcp_rn_f32_slowpath
        .type           $__internal_0_$__cuda_sm20_rcp_rn_f32_slowpath,@function
        .size           $__internal_0_$__cuda_sm20_rcp_rn_f32_slowpath,(.L_x_32 - $__internal_0_$__cuda_sm20_rcp_rn_f32_slowpath)
$__internal_0_$__cuda_sm20_rcp_rn_f32_slowpath:
[----:B------:R-:W-:Y:S01]  /*0a30*/  IMAD.SHL.U32 R13, R16, 0x2, RZ ;  /* 0x00000002100d7824 */ /* 0x000fe200078e00ff */
[----:B------:R-:W-:Y:S01]  /*0a40*/  BSSY.RECONVERGENT B1, `(.L_x_8) ;  /* 0x0000031000017945 */ /* 0x000fe20003800200 */
[----:B------:R-:W-:-:S03]  /*0a50*/  IMAD.MOV.U32 R0, RZ, RZ, R16 ;  /* 0x000000ffff007224 */ /* 0x000fc600078e0010 */
[----:B------:R-:W-:-:S04]  /*0a60*/  SHF.R.U32.HI R13, RZ, 0x18, R13 ;  /* 0x00000018ff0d7819 */ /* 0x000fc8000001160d */
[----:B------:R-:W-:-:S13]  /*0a70*/  ISETP.NE.U32.AND P4, PT, R13, RZ, PT ;  /* 0x000000ff0d00720c */ /* 0x000fda0003f85070 */
[----:B------:R-:W-:Y:S05]  /*0a80*/  @P4 BRA `(.L_x_9) ;  /* 0x0000000000284947 */ /* 0x000fea0003800000 */
[----:B------:R-:W-:-:S05]  /*0a90*/  IMAD.SHL.U32 R12, R0, 0x2, RZ ;  /* 0x00000002000c7824 */ /* 0x000fca00078e00ff */
[----:B------:R-:W-:-:S13]  /*0aa0*/  ISETP.NE.AND P4, PT, R12, RZ, PT ;  /* 0x000000ff0c00720c */ /* 0x000fda0003f85270 */
[----:B------:R-:W-:Y:S01]  /*0ab0*/  @P4 FFMA R16, R0, 1.84467440737095516160e+19, RZ ;  /* 0x5f80000000104823 */ /* 0x000fe200000000ff */
[----:B------:R-:W-:Y:S08]  /*0ac0*/  @!P4 MUFU.RCP R13, R0 ;  /* 0x00000000000dc308 */ /* 0x000ff00000001000 */
[----:B------:R-:W0:Y:S02]  /*0ad0*/  @P4 MUFU.RCP R17, R16 ;  /* 0x0000001000114308 */ /* 0x000e240000001000 */
[----:B0-----:R-:W-:-:S04]  /*0ae0*/  @P4 FFMA R12, R16, R17, -1 ;  /* 0xbf800000100c4423 */ /* 0x001fc80000000011 */
[----:B------:R-:W-:-:S04]  /*0af0*/  @P4 FADD.FTZ R12, -R12, -RZ ;  /* 0x800000ff0c0c4221 */ /* 0x000fc80000010100 */
[----:B------:R-:W-:-:S04]  /*0b00*/  @P4 FFMA R12, R17, R12, R17 ;  /* 0x0000000c110c4223 */ /* 0x000fc80000000011 */
[----:B------:R-:W-:Y:S01]  /*0b10*/  @P4 FFMA R13, R12, 1.84467440737095516160e+19, RZ ;  /* 0x5f8000000c0d4823 */ /* 0x000fe200000000ff */
[----:B------:R-:W-:Y:S06]  /*0b20*/  BRA `(.L_x_10) ;  /* 0x0000000000887947 */ /* 0x000fec0003800000 */
.L_x_9:
[----:B------:R-:W-:-:S05]  /*0b30*/  VIADD R17, R13, 0xffffff03 ;  /* 0xffffff030d117836 */ /* 0x000fca0000000000 */
[----:B------:R-:W-:-:S13]  /*0b40*/  ISETP.GT.U32.AND P4, PT, R17, 0x1, PT ;  /* 0x000000011100780c */ /* 0x000fda0003f84070 */
[----:B------:R-:W-:Y:S05]  /*0b50*/  @P4 BRA `(.L_x_11) ;  /* 0x0000000000784947 */ /* 0x000fea0003800000 */
[----:B------:R-:W-:Y:S01]  /*0b60*/  LOP3.LUT R12, R0, 0x7fffff, RZ, 0xc0, !PT ;  /* 0x007fffff000c7812 */ /* 0x000fe200078ec0ff */
[----:B------:R-:W-:-:S03]  /*0b70*/  VIADD R13, R13, 0xffffff04 ;  /* 0xffffff040d0d7836 */ /* 0x000fc60000000000 */
[----:B------:R-:W-:-:S04]  /*0b80*/  LOP3.LUT R29, R12, 0x3f800000, RZ, 0xfc, !PT ;  /* 0x3f8000000c1d7812 */ /* 0x000fc800078efcff */
[----:B------:R-:W0:Y:S02]  /*0b90*/  MUFU.RCP R12, R29 ;  /* 0x0000001d000c7308 */ /* 0x000e240000001000 */
[----:B0-----:R-:W-:-:S04]  /*0ba0*/  FFMA R16, R29, R12, -1 ;  /* 0xbf8000001d107423 */ /* 0x001fc8000000000c */
[----:B------:R-:W-:-:S04]  /*0bb0*/  FADD.FTZ R28, -R16, -RZ ;  /* 0x800000ff101c7221 */ /* 0x000fc80000010100 */
[CCC-:B------:R-:W-:Y:S01]  /*0bc0*/  FFMA.RM R16, R12.reuse, R28.reuse, R12.reuse ;  /* 0x0000001c0c107223 */ /* 0x1c0fe2000000400c */
[----:B------:R-:W-:-:S05]  /*0bd0*/  FFMA.RP R12, R12, R28, R12 ;  /* 0x0000001c0c0c7223 */ /* 0x000fca000000800c */
[C---:B------:R-:W-:Y:S02]  /*0be0*/  FSETP.NEU.FTZ.AND P4, PT, R16.reuse, R12, PT ;  /* 0x0000000c1000720b */ /* 0x040fe40003f9d000 */
[----:B------:R-:W-:Y:S01]  /*0bf0*/  LOP3.LUT R12, R16, 0x7fffff, RZ, 0xc0, !PT ;  /* 0x007fffff100c7812 */ /* 0x000fe200078ec0ff */
[----:B------:R-:W-:Y:S01]  /*0c00*/  IMAD.MOV.U32 R16, RZ, RZ, 0x3 ;  /* 0x00000003ff107424 */ /* 0x000fe200078e00ff */
[----:B------:R-:W-:Y:S02]  /*0c10*/  SEL R28, RZ, 0xffffffff, !P4 ;  /* 0xffffffffff1c7807 */ /* 0x000fe40006000000 */
[----:B------:R-:W-:Y:S02]  /*0c20*/  LOP3.LUT R12, R12, 0x800000, RZ, 0xfc, !PT ;  /* 0x008000000c0c7812 */ /* 0x000fe400078efcff */
[----:B------:R-:W-:Y:S01]  /*0c30*/  SHF.L.U32 R16, R16, R17, RZ ;  /* 0x0000001110107219 */ /* 0x000fe200000006ff */
[----:B------:R-:W-:Y:S01]  /*0c40*/  IMAD.MOV R28, RZ, RZ, -R28 ;  /* 0x000000ffff1c7224 */ /* 0x000fe200078e0a1c */
[----:B------:R-:W-:-:S02]  /*0c50*/  SHF.R.U32.HI R13, RZ, R13, R12 ;  /* 0x0000000dff0d7219 */ /* 0x000fc4000001160c */
[----:B------:R-:W-:Y:S02]  /*0c60*/  LOP3.LUT R16, R16, R12, RZ, 0xc0, !PT ;  /* 0x0000000c10107212 */ /* 0x000fe400078ec0ff */
[-C--:B------:R-:W-:Y:S02]  /*0c70*/  LOP3.LUT P5, RZ, R28, R17.reuse, R12, 0xf8, !PT ;  /* 0x000000111cff7212 */ /* 0x080fe400078af80c */
[----:B------:R-:W-:-:S04]  /*0c80*/  SHF.R.U32.HI R16, RZ, R17, R16 ;  /* 0x00000011ff107219 */ /* 0x000fc80000011610 */
[C---:B------:R-:W-:Y:S02]  /*0c90*/  LOP3.LUT P4, RZ, R16.reuse, 0x1, RZ, 0xc0, !PT ;  /* 0x0000000110ff7812 */ /* 0x040fe4000788c0ff */
[----:B------:R-:W-:-:S04]  /*0ca0*/  LOP3.LUT P6, RZ, R16, 0x2, RZ, 0xc0, !PT ;  /* 0x0000000210ff7812 */ /* 0x000fc800078cc0ff */
[----:B------:R-:W-:Y:S02]  /*0cb0*/  PLOP3.LUT P4, PT, P4, P5, P6, 0xe0, 0x0 ;  /* 0x000000000000781c */ /* 0x000fe4000278bc60 */
[----:B------:R-:W-:Y:S02]  /*0cc0*/  LOP3.LUT P5, RZ, R0, 0x7fffff, RZ, 0xc0, !PT ;  /* 0x007fffff00ff7812 */ /* 0x000fe400078ac0ff */
[----:B------:R-:W-:-:S05]  /*0cd0*/  SEL R12, RZ, 0x1, !P4 ;  /* 0x00000001ff0c7807 */ /* 0x000fca0006000000 */
[----:B------:R-:W-:-:S05]  /*0ce0*/  IMAD.MOV R12, RZ, RZ, -R12 ;  /* 0x000000ffff0c7224 */ /* 0x000fca00078e0a0c */
[----:B------:R-:W-:-:S13]  /*0cf0*/  ISETP.GE.AND P4, PT, R12, RZ, PT ;  /* 0x000000ff0c00720c */ /* 0x000fda0003f86270 */
[----:B------:R-:W-:-:S04]  /*0d00*/  @!P4 VIADD R13, R13, 0x1 ;  /* 0x000000010d0dc836 */ /* 0x000fc80000000000 */
[----:B------:R-:W-:-:S05]  /*0d10*/  @!P5 IMAD.SHL.U32 R13, R13, 0x2, RZ ;  /* 0x000000020d0dd824 */ /* 0x000fca00078e00ff */
[----:B------:R-:W-:Y:S01]  /*0d20*/  LOP3.LUT R13, R13, 0x80000000, R0, 0xf8, !PT ;  /* 0x800000000d0d7812 */ /* 0x000fe200078ef800 */
[----:B------:R-:W-:Y:S06]  /*0d30*/  BRA `(.L_x_10) ;  /* 0x0000000000047947 */ /* 0x000fec0003800000 */
.L_x_11:
[----:B------:R0:W1:Y:S02]  /*0d40*/  MUFU.RCP R13, R0 ;  /* 0x00000000000d7308 */ /* 0x0000640000001000 */
.L_x_10:
[----:B------:R-:W-:Y:S05]  /*0d50*/  BSYNC.RECONVERGENT B1 ;  /* 0x0000000000017941 */ /* 0x000fea0003800200 */
.L_x_8:
[----:B01----:R-:W-:Y:S02]  /*0d60*/  IMAD.MOV.U32 R0, RZ, RZ, R13 ;  /* 0x000000ffff007224 */ /* 0x003fe400078e000d */
[----:B------:R-:W-:Y:S02]  /*0d70*/  IMAD.MOV.U32 R12, RZ, RZ, R15 ;  /* 0x000000ffff0c7224 */ /* 0x000fe400078e000f */
[----:B------:R-:W-:-:S04]  /*0d80*/  IMAD.MOV.U32 R13, RZ, RZ, 0x0 ;  /* 0x00000000ff0d7424 */ /* 0x000fc800078e00ff */
[----:B------:R-:W-:Y:S05]  /*0d90*/  RET.REL.NODEC R12 `(embedding_backward_kernel) ;  /* 0xfffffff00c987950 */ /* 0x000fea0003c3ffff */
.L_x_12:
[----:B------:R-:W-:-:S00]  /*0da0*/  BRA `(.L_x_12) ;  /* 0xfffffffc00fc7947 */ /* 0x000fc0000383ffff */
[----:B------:R-:W-:-:S00]  /*0db0*/  NOP ;  /* 0x0000000000007918 */ /* 0x000fc00000000000 */
        /* <DEDUP_REMOVED lines=12> */
.L_x_32:


//--------------------- .text.EmbeddingGrad       --------------------------
	.section	.text.EmbeddingGrad,"ax",@progbits
	.align	128
        .global         EmbeddingGrad
        .type           EmbeddingGrad,@function
        .size           EmbeddingGrad,(.L_x_34 - EmbeddingGrad)
        .other          EmbeddingGrad,@"STO_CUDA_ENTRY STV_DEFAULT"
EmbeddingGrad:
.text.EmbeddingGrad:
[----:B------:R-:W-:Y:S01]  /*0000*/  LDC R1, c[0x0][0x37c] ;  /* 0x0000df00ff017b82 */ /* 0x000fe20000000800 */
[----:B------:R-:W0:Y:S01]  /*0010*/  S2R R0, SR_TID.Y ;  /* 0x0000000000007919 */ /* 0x000e220000002200 */
[----:B------:R-:W0:Y:S01]  /*0020*/  LDCU UR4, c[0x0][0x370] ;  /* 0x00006e00ff0477ac */ /* 0x000e220008000800 */
[----:B------:R-:W0:Y:S01]  /*0030*/  S2R R3, SR_CTAID.X ;  /* 0x0000000000037919 */ /* 0x000e220000002500 */
[----:B------:R-:W1:Y:S01]  /*0040*/  LDCU UR5, c[0x0][0x39c] ;  /* 0x00007380ff0577ac */ /* 0x000e620008000800 */
[----:B0-----:R-:W-:-:S05]  /*0050*/  IMAD R0, R0, UR4, R3 ;  /* 0x0000000400007c24 */ /* 0x001fca000f8e0203 */
[----:B-1----:R-:W-:-:S13]  /*0060*/  ISETP.GE.AND P0, PT, R0, UR5, PT ;  /* 0x0000000500007c0c */ /* 0x002fda000bf06270 */
[----:B------:R-:W-:Y:S05]  /*0070*/  @P0 EXIT ;  /* 0x000000000000094d */ /* 0x000fea0003800000 */
[----:B------:R-:W0:Y:S01]  /*0080*/  S2R R7, SR_TID.X ;  /* 0x0000000000077919 */ /* 0x000e220000002100 */
[----:B------:R-:W0:Y:S01]  /*0090*/  LDCU UR7, c[0x0][0x3a0] ;  /* 0x00007400ff0777ac */ /* 0x000e220008000800 */
[----:B------:R-:W1:Y:S01]  /*00a0*/  LDCU UR6, c[0x0][0x360] ;  /* 0x00006c00ff0677ac */ /* 0x000e620008000800 */
[----:B------:R-:W2:Y:S01]  /*00b0*/  LDCU UR5, c[0x0][0x364] ;  /* 0x00006c80ff0577ac */ /* 0x000ea20008000800 */
[----:B------:R-:W3:Y:S01]  /*00c0*/  LDCU.64 UR8, c[0x0][0x358] ;  /* 0x00006b00ff0877ac */ /* 0x000ee20008000a00 */
[----:B------:R-:W4:Y:S01]  /*00d0*/  LDCU.128 UR12, c[0x0][0x380] ;  /* 0x00007000ff0c77ac */ /* 0x000f220008000c00 */
[----:B--2---:R-:W-:Y:S01]  /*00e0*/  UIMAD UR4, UR4, UR5, URZ ;  /* 0x00000005040472a4 */ /* 0x004fe2000f8e02ff */
[----:B01-34-:R-:W-:-:S13]  /*00f0*/  ISETP.GE.AND P0, PT, R7, UR7, PT ;  /* 0x0000000707007c0c */ /* 0x01bfda000bf06270 */
.L_x_16:
[----:B------:R-:W-:Y:S04]  /*0100*/  BSSY.RECONVERGENT B0, `(.L_x_13) ;  /* 0x000001a000007945 */ /* 0x000fe80003800200 */
[----:B0-----:R-:W-:Y:S05]  /*0110*/  @P0 BRA `(.L_x_14) ;  /* 0x0000000000600947 */ /* 0x001fea0003800000 */
[----:B------:R-:W0:Y:S08]  /*0120*/  LDC.64 R2, c[0x0][0x390] ;  /* 0x0000e400ff027b82 */ /* 0x000e300000000a00 */
[----:B------:R-:W1:Y:S01]  /*0130*/  LDC R17, c[0x0][0x3a0] ;  /* 0x0000e800ff117b82 */ /* 0x000e620000000800 */
[----:B0-----:R-:W-:-:S06]  /*0140*/  IMAD.WIDE R2, R0, 0x4, R2 ;  /* 0x0000000400027825 */ /* 0x001fcc00078e0202 */
[----:B------:R-:W2:Y:S01]  /*0150*/  LDG.E R2, desc[UR8][R2.64] ;  /* 0x0000000802027981 */ /* 0x000ea2000c1e1900 */
[----:B------:R-:W-:Y:S02]  /*0160*/  IMAD.MOV.U32 R6, RZ, RZ, R7 ;  /* 0x000000ffff067224 */ /* 0x000fe400078e0007 */
[----:B-1----:R-:W-:-:S05]  /*0170*/  IMAD R13, R0, R17, RZ ;  /* 0x00000011000d7224 */ /* 0x002fca00078e02ff */
[----:B------:R-:W-:Y:S01]  /*0180*/  SHF.R.S32.HI R15, RZ, 0x1f, R13 ;  /* 0x0000001fff0f7819 */ /* 0x000fe2000001140d */
[----:B--2---:R-:W0:Y:S02]  /*0190*/  F2I.TRUNC.NTZ R4, R2 ;  /* 0x0000000200047305 */ /* 0x004e24000020f100 */
[----:B0-----:R-:W-:-:S05]  /*01a0*/  IMAD R9, R4, R17, RZ ;  /* 0x0000001104097224 */ /* 0x001fca00078e02ff */
[----:B------:R-:W-:-:S07]  /*01b0*/  SHF.R.S32.HI R11, RZ, 0x1f, R9 ;  /* 0x0000001fff0b7819 */ /* 0x000fce0000011409 */
.L_x_15:
[----:B0-----:R-:W-:Y:S02]  /*01c0*/  SHF.R.S32.HI R4, RZ, 0x1f, R6 ;  /* 0x0000001fff047819 */ /* 0x001fe40000011406 */
[----:B------:R-:W-:-:S05]  /*01d0*/  IADD3 R3, P1, PT, R13, R6, RZ ;  /* 0x000000060d037210 */ /* 0x000fca0007f3e0ff */
[----:B------:R-:W-:Y:S01]  /*01e0*/  IMAD.X R8, R15, 0x1, R4, P1 ;  /* 0x000000010f087824 */ /* 0x000fe200008e0604 */
[----:B------:R-:W-:-:S04]  /*01f0*/  LEA R2, P1, R3, UR14, 0x2 ;  /* 0x0000000e03027c11 */ /* 0x000fc8000f8210ff */
[----:B------:R-:W-:-:S06]  /*0200*/  LEA.HI.X R3, R3, UR15, R8, 0x2, P1 ;  /* 0x0000000f03037c11 */ /* 0x000fcc00088f1408 */
[----:B------:R-:W2:Y:S01]  /*0210*/  LDG.E R3, desc[UR8][R2.64] ;  /* 0x0000000802037981 */ /* 0x000ea2000c1e1900 */
[----:B------:R-:W-:Y:S01]  /*0220*/  IADD3 R5, P1, PT, R9, R6, RZ ;  /* 0x0000000609057210 */ /* 0x000fe20007f3e0ff */
[----:B------:R-:W-:-:S04]  /*0230*/  VIADD R6, R6, UR6 ;  /* 0x0000000606067c36 */ /* 0x000fc80008000000 */
[----:B------:R-:W-:Y:S01]  /*0240*/  IMAD.X R8, R11, 0x1, R4, P1 ;  /* 0x000000010b087824 */ /* 0x000fe200008e0604 */
[----:B------:R-:W-:-:S04]  /*0250*/  LEA R4, P1, R5, UR12, 0x2 ;  /* 0x0000000c05047c11 */ /* 0x000fc8000f8210ff */
[----:B------:R-:W-:Y:S02]  /*0260*/  LEA.HI.X R5, R5, UR13, R8, 0x2, P1 ;  /* 0x0000000d05057c11 */ /* 0x000fe400088f1408 */
[----:B------:R-:W-:-:S03]  /*0270*/  ISETP.GE.AND P1, PT, R6, R17, PT ;  /* 0x000000110600720c */ /* 0x000fc60003f26270 */
[----:B--2---:R0:W-:Y:S10]  /*0280*/  REDG.E.ADD.F32.FTZ.RN.STRONG.GPU desc[UR8][R4.64], R3 ;  /* 0x00000003040079a6 */ /* 0x0041f4000c12f308 */
[----:B------:R-:W-:Y:S05]  /*0290*/  @!P1 BRA `(.L_x_15) ;  /* 0xfffffffc00c89947 */ /* 0x000fea000383ffff */
.L_x_14:
[----:B------:R-:W-:Y:S05]  /*02a0*/  BSYNC.RECONVERGENT B0 ;  /* 0x0000000000007941 */ /* 0x000fea0003800200 */
.L_x_13:
[----:B------:R-:W1:Y:S01]  /*02b0*/  LDCU UR5, c[0x0][0x39c] ;  /* 0x00007380ff0577ac */ /* 0x000e620008000800 */
[----:B------:R-:W-:-:S05]  /*02c0*/  VIADD R0, R0, UR4 ;  /* 0x0000000400007c36 */ /* 0x000fca0008000000 */
[----:B-1----:R-:W-:-:S13]  /*02d0*/  ISETP.GE.AND P1, PT, R0, UR5, PT ;  /* 0x0000000500007c0c */ /* 0x002fda000bf26270 */
[----:B------:R-:W-:Y:S05]  /*02e0*/  @!P1 BRA `(.L_x_16) ;  /* 0xfffffffc00849947 */ /* 0x000fea000383ffff */
[----:B------:R-:W-:Y:S05]  /*02f0*/  EXIT ;  /* 0x000000000000794d */ /* 0x000fea0003800000 */
.L_x_17:
        /* <DEDUP_REMOVED lines=16> */
.L_x_34:


//--------------------- .text.EmbeddingFW         --------------------------
	.section	.text.EmbeddingFW,"ax",@progbits
	.align	128
        .global         EmbeddingFW
        .type           EmbeddingFW,@function
        .size           EmbeddingFW,(.L_x_35 - EmbeddingFW)
        .other          EmbeddingFW,@"STO_CUDA_ENTRY STV_DEFAULT"
EmbeddingFW:
.text.EmbeddingFW:
        /* <DEDUP_REMOVED lines=11> */
[----:B------:R-:W2:Y:S01]  /*00b0*/  LDCU.64 UR8, c[0x0][0x358] ;  /* 0x00006b00ff0877ac */ /* 0x000ea20008000a00 */
[----:B------:R-:W3:Y:S01]  /*00c0*/  LDCU.128 UR12, c[0x0][0x380] ;  /* 0x00007000ff0c77ac */ /* 0x000ee20008000c00 */
[----:B------:R-:W4:Y:S01]  /*00d0*/  LDCU UR6, c[0x0][0x360] ;  /* 0x00006c00ff0677ac */ /* 0x000f220008000800 */
[----:B-1----:R-:W-:Y:S01]  /*00e0*/  UIMAD UR4, UR4, UR5, URZ ;  /* 0x00000005040472a4 */ /* 0x002fe2000f8e02ff */
[----:B0-234-:R-:W-:-:S13]  /*00f0*/  ISETP.GE.AND P0, PT, R7, UR7, PT ;  /* 0x0000000707007c0c */ /* 0x01dfda000bf06270 */
.L_x_21:
        /* <DEDUP_REMOVED lines=12> */
.L_x_20:
        /* <DEDUP_REMOVED lines=12> */
[----:B--2---:R0:W-:Y:S10]  /*0280*/  STG.E desc[UR8][R4.64], R3 ;  /* 0x0000000304007986 */ /* 0x0041f4000c101908 */
[----:B------:R-:W-:Y:S05]  /*0290*/  @!P1 BRA `(.L_x_20) ;  /* 0xfffffffc00c89947 */ /* 0x000fea000383ffff */
.L_x_19:
[----:B------:R-:W-:Y:S05]  /*02a0*/  BSYNC.RECONVERGENT B0 ;  /* 0x0000000000007941 */ /* 0x000fea0003800200 */
.L_x_18:
[----:B------:R-:W1:Y:S01]  /*02b0*/  LDCU UR5, c[0x0][0x39c] ;  /* 0x00007380ff0577ac */ /* 0x000e620008000800 */
[----:B------:R-:W-:-:S05]  /*02c0*/  VIADD R0, R0, UR4 ;  /* 0x0000000400007c36 */ /* 0x000fca0008000000 */
[----:B-1----:R-:W-:-:S13]  /*02d0*/  ISETP.GE.AND P1, PT, R0, UR5, PT ;  /* 0x0000000500007c0c */ /* 0x002fda000bf26270 */
[----:B------:R-:W-:Y:S05]  /*02e0*/  @!P1 BRA `(.L_x_21) ;  /* 0xfffffffc00849947 */ /* 0x000fea000383ffff */
[----:B------:R-:W-:Y:S05]  /*02f0*/  EXIT ;  /* 0x000000000000794d */ /* 0x000fea0003800000 */
.L_x_22:
        /* <DEDUP_REMOVED lines=16> */
.L_x_35:


//--------------------- .text.embedding_kernel    --------------------------
	.section	.text.embedding_kernel,"ax",@progbits
	.align	128
        .global         embedding_kernel
        .type           embedding_kernel,@function
        .size           embedding_kernel,(.L_x_36 - embedding_kernel)
        .other          embedding_kernel,@"STO_CUDA_ENTRY STV_DEFAULT"
embedding_kernel:
.text.embedding_kernel:
[----:B------:R-:W-:Y:S01]  /*0000*/  LDC R1, c[0x0][0x37c] ;  /* 0x0000df00ff017b82 */ /* 0x000fe20000000800 */
[----:B------:R-:W0:Y:S07]  /*0010*/  S2R R0, SR_TID.X ;  /* 0x0000000000007919 */ /* 0x000e2e0000002100 */
[----:B------:R-:W-:Y:S01]  /*0020*/  S2UR UR5, SR_CTAID.Y ;  /* 0x00000000000579c3 */ /* 0x000fe20000002600 */
[----:B------:R-:W1:Y:S01]  /*0030*/  LDCU UR4, c[0x0][0x370] ;  /* 0x00006e00ff0477ac */ /* 0x000e620008000800 */
[----:B------:R-:W2:Y:S06]  /*0040*/  LDCU UR7, c[0x0][0x380] ;  /* 0x00007000ff0777ac */ /* 0x000eac0008000800 */
[----:B------:R-:W1:Y:S08]  /*0050*/  S2UR UR6, SR_CTAID.X ;  /* 0x00000000000679c3 */ /* 0x000e700000002500 */
[----:B------:R-:W0:Y:S01]  /*0060*/  LDC R3, c[0x0][0x360] ;  /* 0x0000d800ff037b82 */ /* 0x000e220000000800 */
[----:B-1----:R-:W-:-:S06]  /*0070*/  UIMAD UR4, UR4, UR5, UR6 ;  /* 0x00000005040472a4 */ /* 0x002fcc000f8e0206 */
[----:B0-----:R-:W-:-:S05]  /*0080*/  IMAD R3, R3, UR4, R0 ;  /* 0x0000000403037c24 */ /* 0x001fca000f8e0200 */
[----:B--2---:R-:W-:-:S13]  /*0090*/  ISETP.GE.AND P0, PT, R3, UR7, PT ;  /* 0x0000000703007c0c */ /* 0x004fda000bf06270 */
[----:B------:R-:W-:Y:S05]  /*00a0*/  @P0 EXIT ;  /* 0x000000000000094d */ /* 0x000fea0003800000 */
[----:B------:R-:W0:Y:S02]  /*00b0*/  LDC R0, c[0x0][0x384] ;  /* 0x0000e100ff007b82 */ /* 0x000e240000000800 */
[----:B0-----:R-:W-:-:S13]  /*00c0*/  ISETP.GE.AND P0, PT, R0, 0x1, PT ;  /* 0x000000010000780c */ /* 0x001fda0003f06270 */
[----:B------:R-:W-:Y:S05]  /*00d0*/  @!P0 EXIT ;  /* 0x000000000000894d */ /* 0x000fea0003800000 */
[----:B------:R-:W0:Y:S02]  /*00e0*/  LDC R12, c[0x0][0x388] ;  /* 0x0000e200ff0c7b82 */ /* 0x000e240000000800 */
[----:B0-----:R-:W-:-:S13]  /*00f0*/  ISETP.GE.AND P0, PT, R12, 0x1, PT ;  /* 0x000000010c00780c */ /* 0x001fda0003f06270 */
[----:B------:R-:W-:Y:S05]  /*0100*/  @!P0 EXIT ;  /* 0x000000000000894d */ /* 0x000fea0003800000 */
[----:B------:R-:W0:Y:S01]  /*0110*/  LDC.64 R4, c[0x0][0x390] ;  /* 0x0000e400ff047b82 */ /* 0x000e220000000a00 */
[----:B------:R-:W1:Y:S07]  /*0120*/  LDCU.64 UR6, c[0x0][0x358] ;  /* 0x00006b00ff0677ac */ /* 0x000e6e0008000a00 */
[----:B------:R-:W2:Y:S08]  /*0130*/  LDC.64 R6, c[0x0][0x398] ;  /* 0x0000e600ff067b82 */ /* 0x000eb00000000a00 */
[----:B------:R-:W3:Y:S01]  /*0140*/  LDC.64 R8, c[0x0][0x3a0] ;  /* 0x0000e800ff087b82 */ /* 0x000ee20000000a00 */
[----:B0-----:R-:W-:-:S05]  /*0150*/  IMAD.WIDE R4, R3, 0x4, R4 ;  /* 0x0000000403047825 */ /* 0x001fca00078e0204 */
[----:B-1----:R0:W4:Y:S01]  /*0160*/  LDG.E R0, desc[UR6][R4.64] ;  /* 0x0000000604007981 */ /* 0x002122000c1e1900 */
[----:B------:R-:W-:Y:S01]  /*0170*/  IMAD R2, R3, R12, RZ ;  /* 0x0000000c03027224 */ /* 0x000fe200078e02ff */
[C---:B------:R-:W-:Y:S01]  /*0180*/  LOP3.LUT P1, R11, R12.reuse, 0x3, RZ, 0xc0, !PT ;  /* 0x000000030c0b7812 */ /* 0x040fe2000782c0ff */
[----:B------:R-:W-:Y:S01]  /*0190*/  VIADD R10, R12, 0xffffffff ;  /* 0xffffffff0c0a7836 */ /* 0x000fe20000000000 */
[----:B------:R-:W-:Y:S02]  /*01a0*/  UMOV UR4, URZ ;  /* 0x000000ff00047c82 */ /* 0x000fe40008000000 */
[C---:B------:R-:W-:Y:S02]  /*01b0*/  ISETP.NE.AND P3, PT, R11.reuse, 0x1, PT ;  /* 0x000000010b00780c */ /* 0x040fe40003f65270 */
[----:B------:R-:W-:Y:S02]  /*01c0*/  ISETP.GE.U32.AND P2, PT, R10, 0x3, PT ;  /* 0x000000030a00780c */ /* 0x000fe40003f46070 */
[----:B------:R-:W-:Y:S01]  /*01d0*/  ISETP.NE.AND P4, PT, R11, 0x2, PT ;  /* 0x000000020b00780c */ /* 0x000fe20003f85270 */
[----:B---3--:R-:W-:-:S04]  /*01e0*/  IMAD.WIDE R8, R2, 0x4, R8 ;  /* 0x0000000402087825 */ /* 0x008fc800078e0208 */
[----:B0-----:R-:W-:Y:S01]  /*01f0*/  IMAD.IADD R5, R12, 0x1, -R11 ;  /* 0x000000010c057824 */ /* 0x001fe200078e0a0b */
[----:B------:R-:W-:-:S04]  /*0200*/  IADD3 R4, P5, PT, R8, 0x8, RZ ;  /* 0x0000000808047810 */ /* 0x000fc80007fbe0ff */
[----:B------:R-:W-:Y:S01]  /*0210*/  IADD3.X R13, PT, PT, RZ, R9, RZ, P5, !PT ;  /* 0x00000009ff0d7210 */ /* 0x000fe20002ffe4ff */
[----:B----4-:R-:W0:Y:S02]  /*0220*/  F2I.TRUNC.NTZ R0, R0 ;  /* 0x0000000000007305 */ /* 0x010e24000020f100 */
[----:B0-----:R-:W-:-:S04]  /*0230*/  IMAD R3, R0, R12, RZ ;  /* 0x0000000c00037224 */ /* 0x001fc800078e02ff */
[----:B--2---:R-:W-:-:S03]  /*0240*/  IMAD.WIDE R6, R3, 0x4, R6 ;  /* 0x0000000403067825 */ /* 0x004fc600078e0206 */
[----:B------:R-:W-:-:S05]  /*0250*/  IADD3 R6, P0, PT, R6, 0x8, RZ ;  /* 0x0000000806067810 */ /* 0x000fca0007f1e0ff */
[----:B------:R-:W-:-:S08]  /*0260*/  IMAD.X R7, RZ, RZ, R7, P0 ;  /* 0x000000ffff077224 */ /* 0x000fd000000e0607 */
.L_x_30:
[----:B------:R-:W-:Y:S01]  /*0270*/  ISETP.NE.AND P0, PT, R0, UR4, PT ;  /* 0x0000000400007c0c */ /* 0x000fe2000bf05270 */
[----:B------:R-:W-:-:S12]  /*0280*/  BSSY.RECONVERGENT B0, `(.L_x_23) ;  /* 0x000007d000007945 */ /* 0x000fd80003800200 */
[----:B012---:R-:W-:Y:S05]  /*0290*/  @P0 BRA `(.L_x_24) ;  /* 0x0000000400ec0947 */ /* 0x007fea0003800000 */
[----:B------:R-:W-:Y:S01]  /*02a0*/  UMOV UR5, URZ ;  /* 0x000000ff00057c82 */ /* 0x000fe20008000000 */
[----:B------:R-:W-:Y:S05]  /*02b0*/  @!P2 BRA `(.L_x_25) ;  /* 0x0000000400a8a947 */ /* 0x000fea0003800000 */
[----:B------:R-:W-:Y:S01]  /*02c0*/  ISETP.GT.AND P0, PT, R5, RZ, PT ;  /* 0x000000ff0500720c */ /* 0x000fe20003f04270 */
[----:B------:R-:W-:Y:S01]  /*02d0*/  IMAD.MOV.U32 R12, RZ, RZ, R5 ;  /* 0x000000ffff0c7224 */ /* 0x000fe200078e0005 */
[----:B------:R-:W-:Y:S01]  /*02e0*/  MOV R8, R6 ;  /* 0x0000000600087202 */ /* 0x000fe20000000f00 */
[----:B------:R-:W-:Y:S02]  /*02f0*/  IMAD.MOV.U32 R10, RZ, RZ, R4 ;  /* 0x000000ffff0a7224 */ /* 0x000fe400078e0004 */
[----:B------:R-:W-:Y:S02]  /*0300*/  IMAD.MOV.U32 R11, RZ, RZ, R13 ;  /* 0x000000ffff0b7224 */ /* 0x000fe400078e000d */
[----:B------:R-:W-:-:S06]  /*0310*/  IMAD.MOV.U32 R9, RZ, RZ, R7 ;  /* 0x000000ffff097224 */ /* 0x000fcc00078e0007 */
[----:B------:R-:W-:Y:S05]  /*0320*/  @!P0 BRA `(.L_x_26) ;  /* 0x00000004003c8947 */ /* 0x000fea0003800000 */
[----:B------:R-:W-:Y:S02]  /*0330*/  ISETP.GT.AND P5, PT, R12, 0xc, PT ;  /* 0x0000000c0c00780c */ /* 0x000fe40003fa4270 */
[----:B------:R-:W-:-:S11]  /*0340*/  PLOP3.LUT P0, PT, PT, PT, PT, 0x80, 0x8 ;  /* 0x000000000008781c */ /* 0x000fd60003f0f070 */
[----:B------:R-:W-:Y:S05]  /*0350*/  @!P5 BRA `(.L_x_27) ;  /* 0x0000000000b4d947 */ /* 0x000fea0003800000 */
[----:B------:R-:W-:-:S13]  /*0360*/  PLOP3.LUT P0, PT, PT, PT, PT, 0x8, 0x80 ;  /* 0x000000000080781c */ /* 0x000fda0003f0e170 */
.L_x_28:
[----:B------:R-:W2:Y:S04]  /*0370*/  LDG.E R15, desc[UR6][R8.64+-0x8] ;  /* 0xfffff806080f7981 */ /* 0x000ea8000c1e1900 */
[----:B--2---:R0:W-:Y:S04]  /*0380*/  STG.E desc[UR6][R10.64+-0x8], R15 ;  /* 0xfffff80f0a007986 */ /* 0x0041e8000c101906 */
[----:B------:R-:W2:Y:S04]  /*0390*/  LDG.E R17, desc[UR6][R8.64+-0x4] ;  /* 0xfffffc0608117981 */ /* 0x000ea8000c1e1900 */
[----:B--2---:R1:W-:Y:S04]  /*03a0*/  STG.E desc[UR6][R10.64+-0x4], R17 ;  /* 0xfffffc110a007986 */ /* 0x0043e8000c101906 */
[----:B------:R-:W2:Y:S04]  /*03b0*/  LDG.E R19, desc[UR6][R8.64] ;  /* 0x0000000608137981 */ /* 0x000ea8000c1e1900 */
[----:B--2---:R2:W-:Y:S04]  /*03c0*/  STG.E desc[UR6][R10.64], R19 ;  /* 0x000000130a007986 */ /* 0x0045e8000c101906 */
[----:B------:R-:W3:Y:S04]  /*03d0*/  LDG.E R21, desc[UR6][R8.64+0x4] ;  /* 0x0000040608157981 */ /* 0x000ee8000c1e1900 */
[----:B---3--:R3:W-:Y:S04]  /*03e0*/  STG.E desc[UR6][R10.64+0x4], R21 ;  /* 0x000004150a007986 */ /* 0x0087e8000c101906 */
[----:B------:R-:W4:Y:S04]  /*03f0*/  LDG.E R23, desc[UR6][R8.64+0x8] ;  /* 0x0000080608177981 */ /* 0x000f28000c1e1900 */
[----:B----4-:R4:W-:Y:S04]  /*0400*/  STG.E desc[UR6][R10.64+0x8], R23 ;  /* 0x000008170a007986 */ /* 0x0109e8000c101906 */
[----:B------:R-:W5:Y:S04]  /*0410*/  LDG.E R25, desc[UR6][R8.64+0xc] ;  /* 0x00000c0608197981 */ /* 0x000f68000c1e1900 */
[----:B-----5:R5:W-:Y:S04]  /*0420*/  STG.E desc[UR6][R10.64+0xc], R25 ;  /* 0x00000c190a007986 */ /* 0x020be8000c101906 */
[----:B0-----:R-:W2:Y:S04]  /*0430*/  LDG.E R15, desc[UR6][R8.64+0x10] ;  /* 0x00001006080f7981 */ /* 0x001ea8000c1e1900 */
[----:B--2---:R0:W-:Y:S04]  /*0440*/  STG.E desc[UR6][R10.64+0x10], R15 ;  /* 0x0000100f0a007986 */ /* 0x0041e8000c101906 */
[----:B-1----:R-:W2:Y:S04]  /*0450*/  LDG.E R17, desc[UR6][R8.64+0x14] ;  /* 0x0000140608117981 */ /* 0x002ea8000c1e1900 */
[----:B--2---:R1:W-:Y:S04]  /*0460*/  STG.E desc[UR6][R10.64+0x14], R17 ;  /* 0x000014110a007986 */ /* 0x0043e8000c101906 */
[----:B------:R-:W2:Y:S04]  /*0470*/  LDG.E R19, desc[UR6][R8.64+0x18] ;  /* 0x0000180608137981 */ /* 0x000ea8000c1e1900 */
[----:B--2---:R2:W-:Y:S04]  /*0480*/  STG.E desc[UR6][R10.64+0x18], R19 ;  /* 0x000018130a007986 */ /* 0x0045e8000c101906 */
[----:B---3--:R-:W3:Y:S04]  /*0490*/  LDG.E R21, desc[UR6][R8.64+0x1c] ;  /* 0x00001c0608157981 */ /* 0x008ee8000c1e1900 */
[----:B---3--:R-:W-:Y:S04]  /*04a0*/  STG.E desc[UR6][R10.64+0x1c], R21 ;  /* 0x00001c150a007986 */ /* 0x008fe8000c101906 */
[----:B----4-:R-:W3:Y:S04]  /*04b0*/  LDG.E R23, desc[UR6][R8.64+0x20] ;  /* 0x0000200608177981 */ /* 0x010ee8000c1e1900 */
[----:B---3--:R3:W-:Y:S04]  /*04c0*/  STG.E desc[UR6][R10.64+0x20], R23 ;  /* 0x000020170a007986 */ /* 0x0087e8000c101906 */
[----:B-----5:R-:W4:Y:S04]  /*04d0*/  LDG.E R25, desc[UR6][R8.64+0x24] ;  /* 0x0000240608197981 */ /* 0x020f28000c1e1900 */
[----:B----4-:R-:W-:Y:S04]  /*04e0*/  STG.E desc[UR6][R10.64+0x24], R25 ;  /* 0x000024190a007986 */ /* 0x010fe8000c101906 */
[----:B0-----:R-:W4:Y:S04]  /*04f0*/  LDG.E R15, desc[UR6][R8.64+0x28] ;  /* 0x00002806080f7981 */ /* 0x001f28000c1e1900 */
[----:B----4-:R0:W-:Y:S04]  /*0500*/  STG.E desc[UR6][R10.64+0x28], R15 ;  /* 0x0000280f0a007986 */ /* 0x0101e8000c101906 */
[----:B-1----:R-:W4:Y:S04]  /*0510*/  LDG.E R17, desc[UR6][R8.64+0x2c] ;  /* 0x00002c0608117981 */ /* 0x002f28000c1e1900 */
[----:B----4-:R-:W-:Y:S04]  /*0520*/  STG.E desc[UR6][R10.64+0x2c], R17 ;  /* 0x00002c110a007986 */ /* 0x010fe8000c101906 */
[----:B--2---:R-:W2:Y:S01]  /*0530*/  LDG.E R19, desc[UR6][R8.64+0x30] ;  /* 0x0000300608137981 */ /* 0x004ea2000c1e1900 */
[----:B------:R-:W-:Y:S01]  /*0540*/  IADD3 R16, P5, PT, R8, 0x40, RZ ;  /* 0x0000004008107810 */ /* 0x000fe20007fbe0ff */
[----:B------:R-:W-:-:S04]  /*0550*/  VIADD R12, R12, 0xfffffff0 ;  /* 0xfffffff00c0c7836 */ /* 0x000fc80000000000 */
[----:B---3--:R-:W-:Y:S01]  /*0560*/  IMAD.X R23, RZ, RZ, R9, P5 ;  /* 0x000000ffff177224 */ /* 0x008fe200028e0609 */
[----:B------:R-:W-:Y:S01]  /*0570*/  ISETP.GT.AND P5, PT, R12, 0xc, PT ;  /* 0x0000000c0c00780c */ /* 0x000fe20003fa4270 */
[----:B--2---:R-:W-:Y:S04]  /*0580*/  STG.E desc[UR6][R10.64+0x30], R19 ;  /* 0x000030130a007986 */ /* 0x004fe8000c101906 */
[----:B------:R1:W2:Y:S01]  /*0590*/  LDG.E R21, desc[UR6][R8.64+0x34] ;  /* 0x0000340608157981 */ /* 0x0002a2000c1e1900 */
[----:B------:R-:W-:Y:S01]  /*05a0*/  IADD3 R14, P6, PT, R10, 0x40, RZ ;  /* 0x000000400a0e7810 */ /* 0x000fe20007fde0ff */
[----:B------:R-:W-:-:S03]  /*05b0*/  UIADD3 UR5, UPT, UPT, UR5, 0x10, URZ ;  /* 0x0000001005057890 */ /* 0x000fc6000fffe0ff */
[----:B0-----:R-:W-:Y:S01]  /*05c0*/  IADD3.X R15, PT, PT, RZ, R11, RZ, P6, !PT ;  /* 0x0000000bff0f7210 */ /* 0x001fe200037fe4ff */
[----:B-1----:R-:W-:Y:S02]  /*05d0*/  IMAD.MOV.U32 R8, RZ, RZ, R16 ;  /* 0x000000ffff087224 */ /* 0x002fe400078e0010 */
[----:B------:R-:W-:Y:S01]  /*05e0*/  IMAD.MOV.U32 R9, RZ, RZ, R23 ;  /* 0x000000ffff097224 */ /* 0x000fe200078e0017 */
[----:B--2---:R0:W-:Y:S02]  /*05f0*/  STG.E desc[UR6][R10.64+0x34], R21 ;  /* 0x000034150a007986 */ /* 0x0041e4000c101906 */
[----:B0-----:R-:W-:Y:S01]  /*0600*/  IMAD.MOV.U32 R10, RZ, RZ, R14 ;  /* 0x000000ffff0a7224 */ /* 0x001fe200078e000e */
[----:B------:R-:W-:Y:S01]  /*0610*/  MOV R11, R15 ;  /* 0x0000000f000b7202 */ /* 0x000fe20000000f00 */
[----:B------:R-:W-:Y:S06]  /*0620*/  @P5 BRA `(.L_x_28) ;  /* 0xfffffffc00505947 */ /* 0x000fec000383ffff */
.L_x_27:
[----:B------:R-:W-:-:S13]  /*0630*/  ISETP.GT.AND P5, PT, R12, 0x4, PT ;  /* 0x000000040c00780c */ /* 0x000fda0003fa4270 */
[----:B------:R-:W-:Y:S05]  /*0640*/  @!P5 BRA `(.L_x_29) ;  /* 0x00000000006cd947 */ /* 0x000fea0003800000 */
[----:B------:R-:W2:Y:S04]  /*0650*/  LDG.E R15, desc[UR6][R8.64+-0x8] ;  /* 0xfffff806080f7981 */ /* 0x000ea8000c1e1900 */
[----:B--2---:R0:W-:Y:S04]  /*0660*/  STG.E desc[UR6][R10.64+-0x8], R15 ;  /* 0xfffff80f0a007986 */ /* 0x0041e8000c101906 */
[----:B------:R-:W2:Y:S04]  /*0670*/  LDG.E R17, desc[UR6][R8.64+-0x4] ;  /* 0xfffffc0608117981 */ /* 0x000ea8000c1e1900 */
[----:B--2---:R1:W-:Y:S04]  /*0680*/  STG.E desc[UR6][R10.64+-0x4], R17 ;  /* 0xfffffc110a007986 */ /* 0x0043e8000c101906 */
[----:B------:R-:W2:Y:S04]  /*0690*/  LDG.E R19, desc[UR6][R8.64] ;  /* 0x0000000608137981 */ /* 0x000ea8000c1e1900 */
[----:B--2---:R-:W-:Y:S04]  /*06a0*/  STG.E desc[UR6][R10.64], R19 ;  /* 0x000000130a007986 */ /* 0x004fe8000c101906 */
[----:B------:R-:W2:Y:S04]  /*06b0*/  LDG.E R21, desc[UR6][R8.64+0x4] ;  /* 0x0000040608157981 */ /* 0x000ea8000c1e1900 */
[----:B--2---:R2:W-:Y:S04]  /*06c0*/  STG.E desc[UR6][R10.64+0x4], R21 ;  /* 0x000004150a007986 */ /* 0x0045e8000c101906 */
[----:B------:R-:W3:Y:S04]  /*06d0*/  LDG.E R23, desc[UR6][R8.64+0x8] ;  /* 0x0000080608177981 */ /* 0x000ee8000c1e1900 */
[----:B---3--:R-:W-:Y:S04]  /*06e0*/  STG.E desc[UR6][R10.64+0x8], R23 ;  /* 0x000008170a007986 */ /* 0x008fe8000c101906 */
[----:B------:R-:W3:Y:S04]  /*06f0*/  LDG.E R25, desc[UR6][R8.64+0xc] ;  /* 0x00000c0608197981 */ /* 0x000ee8000c1e1900 */
[----:B---3--:R-:W-:Y:S04]  /*0700*/  STG.E desc[UR6][R10.64+0xc], R25 ;  /* 0x00000c190a007986 */ /* 0x008fe8000c101906 */
[----:B0-----:R-:W3:Y:S01]  /*0710*/  LDG.E R15, desc[UR6][R8.64+0x10] ;  /* 0x00001006080f7981 */ /* 0x001ee2000c1e1900 */
[----:B------:R-:W-:-:S02]  /*0720*/  IADD3 R16, P5, PT, R8, 0x20, RZ ;  /* 0x0000002008107810 */ /* 0x000fc40007fbe0ff */
[----:B------:R-:W-:Y:S01]  /*0730*/  IADD3 R14, P6, PT, R10, 0x20, RZ ;  /* 0x000000200a0e7810 */ /* 0x000fe20007fde0ff */
[----:B---3--:R-:W-:Y:S04]  /*0740*/  STG.E desc[UR6][R10.64+0x10], R15 ;  /* 0x0000100f0a007986 */ /* 0x008fe8000c101906 */
[----:B-1----:R0:W3:Y:S01]  /*0750*/  LDG.E R17, desc[UR6][R8.64+0x14] ;  /* 0x0000140608117981 */ /* 0x0020e2000c1e1900 */
[----:B--2---:R-:W-:Y:S01]  /*0760*/  IMAD.X R21, RZ, RZ, R9, P5 ;  /* 0x000000ffff157224 */ /* 0x004fe200028e0609 */
[----:B------:R-:W-:Y:S01]  /*0770*/  PLOP3.LUT P0, PT, PT, PT, PT, 0x8, 0x80 ;  /* 0x000000000080781c */ /* 0x000fe20003f0e170 */
[----:B------:R-:W-:Y:S01]  /*0780*/  IMAD.X R19, RZ, RZ, R11, P6 ;  /* 0x000000ffff137224 */ /* 0x000fe200030e060b */
[----:B------:R-:W-:Y:S01]  /*0790*/  IADD3 R12, PT, PT, R12, -0x8, RZ ;  /* 0xfffffff80c0c7810 */ /* 0x000fe20007ffe0ff */
[----:B------:R-:W-:Y:S01]  /*07a0*/  UIADD3 UR5, UPT, UPT, UR5, 0x8, URZ ;  /* 0x0000000805057890 */ /* 0x000fe2000fffe0ff */
[----:B0-----:R-:W-:-:S02]  /*07b0*/  IMAD.MOV.U32 R8, RZ, RZ, R16 ;  /* 0x000000ffff087224 */ /* 0x001fc400078e0010 */
[----:B------:R-:W-:Y:S01]  /*07c0*/  IMAD.MOV.U32 R9, RZ, RZ, R21 ;  /* 0x000000ffff097224 */ /* 0x000fe200078e0015 */
[----:B---3--:R0:W-:Y:S02]  /*07d0*/  STG.E desc[UR6][R10.64+0x14], R17 ;  /* 0x000014110a007986 */ /* 0x0081e4000c101906 */
[----:B0-----:R-:W-:Y:S01]  /*07e0*/  MOV R10, R14 ;  /* 0x0000000e000a7202 */ /* 0x001fe20000000f00 */
[----:B------:R-:W-:-:S07]  /*07f0*/  IMAD.MOV.U32 R11, RZ, RZ, R19 ;  /* 0x000000ffff0b7224 */ /* 0x000fce00078e0013 */
.L_x_29:
[----:B------:R-:W-:-:S13]  /*0800*/  ISETP.NE.OR P0, PT, R12, RZ, P0 ;  /* 0x000000ff0c00720c */ /* 0x000fda0000705670 */
[----:B------:R-:W-:Y:S05]  /*0810*/  @!P0 BRA `(.L_x_25) ;  /* 0x0000000000508947 */ /* 0x000fea0003800000 */
.L_x_26:
[----:B------:R-:W2:Y:S04]  /*0820*/  LDG.E R15, desc[UR6][R8.64+-0x8] ;  /* 0xfffff806080f7981 */ /* 0x000ea8000c1e1900 */
[----:B--2---:R0:W-:Y:S04]  /*0830*/  STG.E desc[UR6][R10.64+-0x8], R15 ;  /* 0xfffff80f0a007986 */ /* 0x0041e8000c101906 */
[----:B------:R-:W2:Y:S04]  /*0840*/  LDG.E R17, desc[UR6][R8.64+-0x4] ;  /* 0xfffffc0608117981 */ /* 0x000ea8000c1e1900 */
[----:B--2---:R-:W-:Y:S04]  /*0850*/  STG.E desc[UR6][R10.64+-0x4], R17 ;  /* 0xfffffc110a007986 */ /* 0x004fe8000c101906 */
[----:B------:R-:W2:Y:S01]  /*0860*/  LDG.E R19, desc[UR6][R8.64] ;  /* 0x0000000608137981 */ /* 0x000ea2000c1e1900 */
[----:B------:R-:W-:-:S05]  /*0870*/  VIADD R12, R12, 0xfffffffc ;  /* 0xfffffffc0c0c7836 */ /* 0x000fca0000000000 */
[----:B------:R-:W-:Y:S01]  /*0880*/  ISETP.NE.AND P0, PT, R12, RZ, PT ;  /* 0x000000ff0c00720c */ /* 0x000fe20003f05270 */
[----:B--2---:R-:W-:Y:S04]  /*0890*/  STG.E desc[UR6][R10.64], R19 ;  /* 0x000000130a007986 */ /* 0x004fe8000c101906 */
[----:B------:R1:W2:Y:S01]  /*08a0*/  LDG.E R21, desc[UR6][R8.64+0x4] ;  /* 0x0000040608157981 */ /* 0x0002a2000c1e1900 */
[----:B------:R-:W-:Y:S01]  /*08b0*/  IADD3 R14, P6, PT, R10, 0x10, RZ ;  /* 0x000000100a0e7810 */ /* 0x000fe20007fde0ff */
[----:B------:R-:W-:Y:S01]  /*08c0*/  UIADD3 UR5, UPT, UPT, UR5, 0x4, URZ ;  /* 0x0000000405057890 */ /* 0x000fe2000fffe0ff */
[----:B------:R-:W-:-:S03]  /*08d0*/  IADD3 R16, P5, PT, R8, 0x10, RZ ;  /* 0x0000001008107810 */ /* 0x000fc60007fbe0ff */
[----:B0-----:R-:W-:Y:S01]  /*08e0*/  IMAD.X R15, RZ, RZ, R11, P6 ;  /* 0x000000ffff0f7224 */ /* 0x001fe200030e060b */
[----:B------:R-:W-:Y:S01]  /*08f0*/  IADD3.X R23, PT, PT, RZ, R9, RZ, P5, !PT ;  /* 0x00000009ff177210 */ /* 0x000fe20002ffe4ff */
[----:B-1----:R-:W-:-:S03]  /*0900*/  IMAD.MOV.U32 R8, RZ, RZ, R16 ;  /* 0x000000ffff087224 */ /* 0x002fc600078e0010 */
[----:B------:R-:W-:Y:S01]  /*0910*/  MOV R9, R23 ;  /* 0x0000001700097202 */ /* 0x000fe20000000f00 */
[----:B--2---:R0:W-:Y:S02]  /*0920*/  STG.E desc[UR6][R10.64+0x4], R21 ;  /* 0x000004150a007986 */ /* 0x0041e4000c101906 */
[----:B0-----:R-:W-:Y:S02]  /*0930*/  IMAD.MOV.U32 R10, RZ, RZ, R14 ;  /* 0x000000ffff0a7224 */ /* 0x001fe400078e000e */
[----:B------:R-:W-:Y:S01]  /*0940*/  IMAD.MOV.U32 R11, RZ, RZ, R15 ;  /* 0x000000ffff0b7224 */ /* 0x000fe200078e000f */
[----:B------:R-:W-:Y:S06]  /*0950*/  @P0 BRA `(.L_x_26) ;  /* 0xfffffffc00b00947 */ /* 0x000fec000383ffff */
.L_x_25:
[----:B------:R-:W-:Y:S05]  /*0960*/  @!P1 BRA `(.L_x_24) ;  /* 0x0000000000389947 */ /* 0x000fea0003800000 */
[----:B------:R-:W0:Y:S01]  /*0970*/  LDC.64 R8, c[0x0][0x398] ;  /* 0x0000e600ff087b82 */ /* 0x000e220000000a00 */
[----:B------:R-:W-:-:S05]  /*0980*/  IADD3 R11, PT, PT, R3, UR5, RZ ;  /* 0x00000005030b7c10 */ /* 0x000fca000fffe0ff */
[----:B0-----:R-:W-:Y:S02]  /*0990*/  IMAD.WIDE R8, R11, 0x4, R8 ;  /* 0x000000040b087825 */ /* 0x001fe400078e0208 */
[----:B------:R-:W0:Y:S03]  /*09a0*/  LDC.64 R10, c[0x0][0x3a0] ;  /* 0x0000e800ff0a7b82 */ /* 0x000e260000000a00 */
[----:B------:R-:W2:Y:S01]  /*09b0*/  LDG.E R15, desc[UR6][R8.64] ;  /* 0x00000006080f7981 */ /* 0x000ea2000c1e1900 */
[----:B------:R-:W-:-:S04]  /*09c0*/  VIADD R17, R2, UR5 ;  /* 0x0000000502117c36 */ /* 0x000fc80008000000 */
[----:B0-----:R-:W-:-:S05]  /*09d0*/  IMAD.WIDE R10, R17, 0x4, R10 ;  /* 0x00000004110a7825 */ /* 0x001fca00078e020a */
[----:B--2---:R0:W-:Y:S01]  /*09e0*/  STG.E desc[UR6][R10.64], R15 ;  /* 0x0000000f0a007986 */ /* 0x0041e2000c101906 */
[----:B------:R-:W-:Y:S05]  /*09f0*/  @!P3 BRA `(.L_x_24) ;  /* 0x000000000014b947 */ /* 0x000fea0003800000 */
[----:B0-----:R-:W2:Y:S04]  /*0a00*/  LDG.E R15, desc[UR6][R8.64+0x4] ;  /* 0x00000406080f7981 */ /* 0x001ea8000c1e1900 */
[----:B--2---:R1:W-:Y:S01]  /*0a10*/  STG.E desc[UR6][R10.64+0x4], R15 ;  /* 0x0000040f0a007986 */ /* 0x0043e2000c101906 */
[----:B------:R-:W-:Y:S05]  /*0a20*/  @!P4 BRA `(.L_x_24) ;  /* 0x000000000008c947 */ /* 0x000fea0003800000 */
[----:B------:R-:W2:Y:S04]  /*0a30*/  LDG.E R9, desc[UR6][R8.64+0x8] ;  /* 0x0000080608097981 */ /* 0x000ea8000c1e1900 */
[----:B--2---:R2:W-:Y:S02]  /*0a40*/  STG.E desc[UR6][R10.64+0x8], R9 ;  /* 0x000008090a007986 */ /* 0x0045e4000c101906 */
.L_x_24:
[----:B------:R-:W-:Y:S05]  /*0a50*/  BSYNC.RECONVERGENT B0 ;  /* 0x0000000000007941 */ /* 0x000fea0003800200 */
.L_x_23:
[----:B------:R-:W3:Y:S01]  /*0a60*/  LDCU UR5, c[0x0][0x384] ;  /* 0x00007080ff0577ac */ /* 0x000ee20008000800 */
[----:B------:R-:W-:-:S04]  /*0a70*/  UIADD3 UR4, UPT, UPT, UR4, 0x1, URZ ;  /* 0x0000000104047890 */ /* 0x000fc8000fffe0ff */
[----:B---3--:R-:W-:-:S09]  /*0a80*/  UISETP.GE.AND UP0, UPT, UR4, UR5, UPT ;  /* 0x000000050400728c */ /* 0x008fd2000bf06270 */
[----:B------:R-:W-:Y:S05]  /*0a90*/  BRA.U !UP0, `(.L_x_30) ;  /* 0xfffffff508f47547 */ /* 0x000fea000b83ffff */
[----:B------:R-:W-:Y:S05]  /*0aa0*/  EXIT ;  /* 0x000000000000794d */ /* 0x000fea0003800000 */
.L_x_31:
        /* <DEDUP_REMOVED lines=13> */
.L_x_36:


//--------------------- .nv.shared.reserved.0     --------------------------
	.section	.nv.shared.reserved.0,"aw",@nobits
	.weak		__nv_reservedSMEM_offset_0_alias
	.size		__nv_reservedSMEM_offset_0_alias, 0, 64
	.other		__nv_reservedSMEM_offset_0_alias,@"STO_CUDA_RESERVED_SHARED STV_DEFAULT"
__nv_reservedSMEM_offset_0_alias:
	.zero		0
	.zero		64


//--------------------- .nv.constant0.embedding_backward_kernel --------------------------
	.section	.nv.constant0.embedding_backward_kernel,"a",@progbits
	.sectionflags	@""
	.align	4
.nv.constant0.embedding_backward_kernel:
	.zero		956


//--------------------- .nv.constant0.EmbeddingGrad --------------------------
	.section	.nv.constant0.EmbeddingGrad,"a",@progbits
	.sectionflags	@""
	.align	4
.nv.constant0.EmbeddingGrad:
	.zero		932


//--------------------- .nv.constant0.EmbeddingFW --------------------------
	.section	.nv.constant0.EmbeddingFW,"a",@progbits
	.sectionflags	@""
	.align	4
.nv.constant0.EmbeddingFW:
	.zero		932


//--------------------- .nv.constant0.embedding_kernel --------------------------
	.section	.nv.constant0.embedding_kernel,"a",@progbits
	.sectionflags	@""
	.align	4
.nv.constant0.embedding_kernel:
	.zero		936


//--------------------- SYMBOLS --------------------------

	.type		.nv.reservedSmem.offset0,@object
	.size		.nv.reservedSmem.offset0,0x4
